	.target	sm_90a

	.elftype	@"ET_EXEC"


//--------------------- .note.nv.tkinfo           --------------------------
	.section	.note.nv.tkinfo,"",@"SHT_NOTE"
	.sectionflags	@"SHF_NOTE_NV_TKINFO"
	.tkinfo
        /*0018*/ 	.word	0x00000002
        /*0030*/ 	.string	""
        /*0030*/ 	.string	"ptxas"
        /*0030*/ 	.string	"Cuda compilation tools, release 13.0, V13.0.88"
        /*0030*/ 	.string	"Build cuda_13.0.r13.0/compiler.36424714_0"
        /*0030*/ 	.string	"-arch sm_90a -m 64 "



//--------------------- .note.nv.cuinfo           --------------------------
	.section	.note.nv.cuinfo,"",@"SHT_NOTE"
	.sectionflags	@"SHF_NOTE_NV_CUINFO"
        /*0018*/ 	.short	0x0002
        /*001a*/ 	.short	0x005a
        /*001c*/ 	.short	0x0082
	.zero		2


//--------------------- .nv.info                  --------------------------
	.section	.nv.info,"",@"SHT_CUDA_INFO"
	.align	4


	//----- nvinfo : EIATTR_REGCOUNT
	.align		4
        /*0000*/ 	.byte	0x04, 0x2f
        /*0002*/ 	.short	(.L_12 - .L_11)
	.align		4
.L_11:
        /*0004*/ 	.word	index@(_ZN7cutlass13device_kernelINS_4gemm6kernel13GemmUniversalIN4cute5tupleIJiiiiEEENS1_10collective13CollectiveMmaINS1_37MainloopSm90TmaGmmaWarpSpecializedFP8ILi2ENS5_IJNS4_1CILi1EEESB_SB_EEENS1_35KernelTmaWarpSpecializedCooperativeEEENS5_IJNSA_ILi128EEESF_NSA_ILi64EEEEEENS_12float_e5m2_tENS5_IJlSB_lEEESI_SJ_NS4_8TiledMMAINS4_8MMA_AtomIJNS4_4SM904GMMA31MMA_64x128x32_F32E5M2E5M2_SS_TNILNSN_7ScaleInE1ELSP_1EEEEEENS4_6LayoutINS5_IJNSA_ILi2EEESB_SB_EEENS5_IJSB_NSA_ILi0EEESV_EEEEENS5_IJNS4_10UnderscoreESY_SY_EEEEENS4_13SM90_TMA_LOADENS4_14ComposedLayoutINS4_7SwizzleILi2ELi4ELi3EEENS4_18smem_ptr_flag_bitsILi8EEENSS_INS5_IJNSA_ILi8EEESG_EEENS5_IJSG_SB_EEEEEEEvNS4_8identityES11_S1B_vS1C_EENS_8epilogue10collective6detail29Sm90TmaWarpSpecializedAdapterINS1F_15DefaultEpilogueISI_SJ_SJ_NS1E_6thread17LinearCombinationISI_Li1EffLNS1J_9ScaleType4KindE0ELNS_15FloatRoundStyleE2ESI_EENS1_15EpilogueDefaultEEEEEvvEEEEvNT_6ParamsE)
        /*0008*/ 	.word	0x000000a8


	//----- nvinfo : EIATTR_FRAME_SIZE
	.align		4
.L_12:
        /*000c*/ 	.byte	0x04, 0x11
        /*000e*/ 	.short	(.L_14 - .L_13)
	.align		4
.L_13:
        /*0010*/ 	.word	index@(_ZN7cutlass13device_kernelINS_4gemm6kernel13GemmUniversalIN4cute5tupleIJiiiiEEENS1_10collective13CollectiveMmaINS1_37MainloopSm90TmaGmmaWarpSpecializedFP8ILi2ENS5_IJNS4_1CILi1EEESB_SB_EEENS1_35KernelTmaWarpSpecializedCooperativeEEENS5_IJNSA_ILi128EEESF_NSA_ILi64EEEEEENS_12float_e5m2_tENS5_IJlSB_lEEESI_SJ_NS4_8TiledMMAINS4_8MMA_AtomIJNS4_4SM904GMMA31MMA_64x128x32_F32E5M2E5M2_SS_TNILNSN_7ScaleInE1ELSP_1EEEEEENS4_6LayoutINS5_IJNSA_ILi2EEESB_SB_EEENS5_IJSB_NSA_ILi0EEESV_EEEEENS5_IJNS4_10UnderscoreESY_SY_EEEEENS4_13SM90_TMA_LOADENS4_14ComposedLayoutINS4_7SwizzleILi2ELi4ELi3EEENS4_18smem_ptr_flag_bitsILi8EEENSS_INS5_IJNSA_ILi8EEESG_EEENS5_IJSG_SB_EEEEEEEvNS4_8identityES11_S1B_vS1C_EENS_8epilogue10collective6detail29Sm90TmaWarpSpecializedAdapterINS1F_15DefaultEpilogueISI_SJ_SJ_NS1E_6thread17LinearCombinationISI_Li1EffLNS1J_9ScaleType4KindE0ELNS_15FloatRoundStyleE2ESI_EENS1_15EpilogueDefaultEEEEEvvEEEEvNT_6ParamsE)
        /*0014*/ 	.word	0x00000000


	//----- nvinfo : EIATTR_MIN_STACK_SIZE
	.align		4
.L_14:
        /*0018*/ 	.byte	0x04, 0x12
        /*001a*/ 	.short	(.L_16 - .L_15)
	.align		4
.L_15:
        /*001c*/ 	.word	index@(_ZN7cutlass13device_kernelINS_4gemm6kernel13GemmUniversalIN4cute5tupleIJiiiiEEENS1_10collective13CollectiveMmaINS1_37MainloopSm90TmaGmmaWarpSpecializedFP8ILi2ENS5_IJNS4_1CILi1EEESB_SB_EEENS1_35KernelTmaWarpSpecializedCooperativeEEENS5_IJNSA_ILi128EEESF_NSA_ILi64EEEEEENS_12float_e5m2_tENS5_IJlSB_lEEESI_SJ_NS4_8TiledMMAINS4_8MMA_AtomIJNS4_4SM904GMMA31MMA_64x128x32_F32E5M2E5M2_SS_TNILNSN_7ScaleInE1ELSP_1EEEEEENS4_6LayoutINS5_IJNSA_ILi2EEESB_SB_EEENS5_IJSB_NSA_ILi0EEESV_EEEEENS5_IJNS4_10UnderscoreESY_SY_EEEEENS4_13SM90_TMA_LOADENS4_14ComposedLayoutINS4_7SwizzleILi2ELi4ELi3EEENS4_18smem_ptr_flag_bitsILi8EEENSS_INS5_IJNSA_ILi8EEESG_EEENS5_IJSG_SB_EEEEEEEvNS4_8identityES11_S1B_vS1C_EENS_8epilogue10collective6detail29Sm90TmaWarpSpecializedAdapterINS1F_15DefaultEpilogueISI_SJ_SJ_NS1E_6thread17LinearCombinationISI_Li1EffLNS1J_9ScaleType4KindE0ELNS_15FloatRoundStyleE2ESI_EENS1_15EpilogueDefaultEEEEEvvEEEEvNT_6ParamsE)
        /*0020*/ 	.word	0x00000000
.L_16:


//--------------------- .nv.compat                --------------------------
	.section	.nv.compat,"",@"SHT_CUDA_COMPAT_INFO"
	.align	4
        /*0000*/ 	.byte	0x02, 0x09, 0x01, 0x00, 0x02, 0x02, 0x04, 0x00, 0x02, 0x05, 0x05, 0x00, 0x03, 0x07, 0x01, 0x01
        /*0010*/ 	.byte	0x02, 0x03, 0x01, 0x00, 0x02, 0x06, 0x01, 0x00, 0x04, 0x0b, 0x08, 0x00, 0x00, 0x00, 0x00, 0x00
        /*0020*/ 	.byte	0x00, 0x00, 0x00, 0x00


//--------------------- .nv.info._ZN7cutlass13device_kernelINS_4gemm6kernel13GemmUniversalIN4cute5tupleIJiiiiEEENS1_10collective13CollectiveMmaINS1_37MainloopSm90TmaGmmaWarpSpecializedFP8ILi2ENS5_IJNS4_1CILi1EEESB_SB_EEENS1_35KernelTmaWarpSpecializedCooperativeEEENS5_IJNSA_ILi128EEESF_NSA_ILi64EEEEEENS_12float_e5m2_tENS5_IJlSB_lEEESI_SJ_NS4_8TiledMMAINS4_8MMA_AtomIJNS4_4SM904GMMA31MMA_64x128x32_F32E5M2E5M2_SS_TNILNSN_7ScaleInE1ELSP_1EEEEEENS4_6LayoutINS5_IJNSA_ILi2EEESB_SB_EEENS5_IJSB_NSA_ILi0EEESV_EEEEENS5_IJNS4_10UnderscoreESY_SY_EEEEENS4_13SM90_TMA_LOADENS4_14ComposedLayoutINS4_7SwizzleILi2ELi4ELi3EEENS4_18smem_ptr_flag_bitsILi8EEENSS_INS5_IJNSA_ILi8EEESG_EEENS5_IJSG_SB_EEEEEEEvNS4_8identityES11_S1B_vS1C_EENS_8epilogue10collective6detail29Sm90TmaWarpSpecializedAdapterINS1F_15DefaultEpilogueISI_SJ_SJ_NS1E_6thread17LinearCombinationISI_Li1EffLNS1J_9ScaleType4KindE0ELNS_15FloatRoundStyleE2ESI_EENS1_15EpilogueDefaultEEEEEvvEEEEvNT_6ParamsE --------------------------
	.section	.nv.info._ZN7cutlass13device_kernelINS_4gemm6kernel13GemmUniversalIN4cute5tupleIJiiiiEEENS1_10collective13CollectiveMmaINS1_37MainloopSm90TmaGmmaWarpSpecializedFP8ILi2ENS5_IJNS4_1CILi1EEESB_SB_EEENS1_35KernelTmaWarpSpecializedCooperativeEEENS5_IJNSA_ILi128EEESF_NSA_ILi64EEEEEENS_12float_e5m2_tENS5_IJlSB_lEEESI_SJ_NS4_8TiledMMAINS4_8MMA_AtomIJNS4_4SM904GMMA31MMA_64x128x32_F32E5M2E5M2_SS_TNILNSN_7ScaleInE1ELSP_1EEEEEENS4_6LayoutINS5_IJNSA_ILi2EEESB_SB_EEENS5_IJSB_NSA_ILi0EEESV_EEEEENS5_IJNS4_10UnderscoreESY_SY_EEEEENS4_13SM90_TMA_LOADENS4_14ComposedLayoutINS4_7SwizzleILi2ELi4ELi3EEENS4_18smem_ptr_flag_bitsILi8EEENSS_INS5_IJNSA_ILi8EEESG_EEENS5_IJSG_SB_EEEEEEEvNS4_8identityES11_S1B_vS1C_EENS_8epilogue10collective6detail29Sm90TmaWarpSpecializedAdapterINS1F_15DefaultEpilogueISI_SJ_SJ_NS1E_6thread17LinearCombinationISI_Li1EffLNS1J_9ScaleType4KindE0ELNS_15FloatRoundStyleE2ESI_EENS1_15EpilogueDefaultEEEEEvvEEEEvNT_6ParamsE,"",@"SHT_CUDA_INFO"
	.sectionflags	@""
	.align	4


	//----- nvinfo : EIATTR_CUDA_API_VERSION
	.align		4
        /*0000*/ 	.byte	0x04, 0x37
        /*0002*/ 	.short	(.L_18 - .L_17)
.L_17:
        /*0004*/ 	.word	0x00000082


	//----- nvinfo : EIATTR_KPARAM_INFO
	.align		4
.L_18:
        /*0008*/ 	.byte	0x04, 0x17
        /*000a*/ 	.short	(.L_20 - .L_19)
.L_19:
        /*000c*/ 	.word	0x00000000
        /*0010*/ 	.short	0x0000
        /*0012*/ 	.short	0x0070
        /*0014*/ 	.byte	0x00, 0xf0, 0x01, 0x10


	//----- nvinfo : EIATTR_SPARSE_MMA_MASK
	.align		4
.L_20:
        /*0018*/ 	.byte	0x03, 0x50
        /*001a*/ 	.short	0x0000


	//----- nvinfo : EIATTR_MAXREG_COUNT
	.align		4
        /*001c*/ 	.byte	0x03, 0x1b
        /*001e*/ 	.short	0x00a8


	//----- nvinfo : EIATTR_NUM_BARRIERS
	.align		4
        /*0020*/ 	.byte	0x02, 0x4c
        /*0022*/ 	.byte	0x01
	.zero		1


	//----- nvinfo : EIATTR_MERCURY_ISA_VERSION
	.align		4
        /*0024*/ 	.byte	0x03, 0x5f
        /*0026*/ 	.short	0x0101


	//----- nvinfo : EIATTR_INT_WARP_WIDE_INSTR_OFFSETS
	.align		4
        /*0028*/ 	.byte	0x04, 0x31
        /*002a*/ 	.short	(.L_22 - .L_21)


	//   ....[0]....
.L_21:
        /*002c*/ 	.word	0x00000390


	//   ....[1]....
        /*0030*/ 	.word	0x000003a0


	//   ....[2]....
        /*0034*/ 	.word	0x00000490


	//----- nvinfo : EIATTR_COOP_GROUP_MASK_REGIDS
	.align		4
.L_22:
        /*0038*/ 	.byte	0x04, 0x29
        /*003a*/ 	.short	(.L_24 - .L_23)


	//   ....[0]....
.L_23:
        /*003c*/ 	.word	0xffffffff


	//   ....[1]....
        /*0040*/ 	.word	0xffffffff


	//   ....[2]....
        /*0044*/ 	.word	0xffffffff


	//   ....[3]....
        /*0048*/ 	.word	0xffffffff


	//   ....[4]....
        /*004c*/ 	.word	0xffffffff


	//----- nvinfo : EIATTR_COOP_GROUP_INSTR_OFFSETS
	.align		4
.L_24:
        /*0050*/ 	.byte	0x04, 0x28
        /*0052*/ 	.short	(.L_26 - .L_25)


	//   ....[0]....
.L_25:
        /*0054*/ 	.word	0x00000060


	//   ....[1]....
        /*0058*/ 	.word	0x00000070


	//   ....[2]....
        /*005c*/ 	.word	0x00000130


	//   ....[3]....
        /*0060*/ 	.word	0x00000280


	//   ....[4]....
        /*0064*/ 	.word	0x00000f80


	//----- nvinfo : EIATTR_REG_RECONFIG
	.align		4
.L_26:
        /*0068*/ 	.byte	0x01, 0x54
	.zero		2


	//----- nvinfo : EIATTR_MBARRIER_INSTR_OFFSETS
	.align		4
        /*006c*/ 	.byte	0x04, 0x39
        /*006e*/ 	.short	(.L_28 - .L_27)


	//   ....[0]....
.L_27:
        /*0070*/ 	.word	0x00000230
        /*0074*/ 	.word	0x000000ff
        /*0078*/ 	.word	0x00000000
        /*007c*/ 	.short	0x0100
        /*007e*/ 	.byte	0x08
	.zero		1


	//   ....[1]....
        /*0080*/ 	.word	0x00000240
        /*0084*/ 	.word	0x000000ff
        /*0088*/ 	.word	0x00000010
        /*008c*/ 	.short	0x0100
        /*008e*/ 	.byte	0x08
	.zero		1


	//   ....[2]....
        /*0090*/ 	.word	0x00000250
        /*0094*/ 	.word	0x000000ff
        /*0098*/ 	.word	0x00000008
        /*009c*/ 	.short	0x0100
        /*009e*/ 	.byte	0x08
	.zero		1


	//   ....[3]....
        /*00a0*/ 	.word	0x00000260
        /*00a4*/ 	.word	0x000000ff
        /*00a8*/ 	.word	0x00000018
        /*00ac*/ 	.short	0x0100
        /*00ae*/ 	.byte	0x08
	.zero		1


	//   ....[4]....
        /*00b0*/ 	.word	0x000004e0
        /*00b4*/ 	.word	0x000000ff
        /*00b8*/ 	.word	0x00000030
        /*00bc*/ 	.short	0x0100
        /*00be*/ 	.byte	0x06
	.zero		1


	//   ....[5]....
        /*00c0*/ 	.word	0x00000540
        /*00c4*/ 	.word	0x000000ff
        /*00c8*/ 	.word	0x00000038
        /*00cc*/ 	.short	0x0100
        /*00ce*/ 	.byte	0x06
	.zero		1


	//   ....[6]....
        /*00d0*/ 	.word	0x000014b0
        /*00d4*/ 	.word	0x000000ff
        /*00d8*/ 	.word	0x00000000
        /*00dc*/ 	.short	0x010a
        /*00de*/ 	.byte	0x06
	.zero		1


	//   ....[7]....
        /*00e0*/ 	.word	0x000014f0
        /*00e4*/ 	.word	0x000000ff
        /*00e8*/ 	.word	0x00000000
        /*00ec*/ 	.short	0x010a
        /*00ee*/ 	.byte	0x06
	.zero		1


	//   ....[8]....
        /*00f0*/ 	.word	0x00001e20
        /*00f4*/ 	.word	0x000000ff
        /*00f8*/ 	.word	0x00000000
        /*00fc*/ 	.short	0x010a
        /*00fe*/ 	.byte	0x0c
	.zero		1


	//   ....[9]....
        /*0100*/ 	.word	0x00001e60
        /*0104*/ 	.word	0x000000ff
        /*0108*/ 	.word	0x00000000
        /*010c*/ 	.short	0x010a
        /*010e*/ 	.byte	0x0c
	.zero		1


	//   ....[10]....
        /*0110*/ 	.word	0x00002490
        /*0114*/ 	.word	0x000000ff
        /*0118*/ 	.word	0x00000000
        /*011c*/ 	.short	0x0101
        /*011e*/ 	.byte	0x08
	.zero		1


	//   ....[11]....
        /*0120*/ 	.word	0x00002ac0
        /*0124*/ 	.word	0x000000ff
        /*0128*/ 	.word	0x00000000
        /*012c*/ 	.short	0x0101
        /*012e*/ 	.byte	0x06
	.zero		1


	//   ....[12]....
        /*0130*/ 	.word	0x00008460
        /*0134*/ 	.word	0x00000012
        /*0138*/ 	.word	0x00000010
        /*013c*/ 	.short	0x010a
        /*013e*/ 	.byte	0x3f
	.zero		1


	//   ....[13]....
        /*0140*/ 	.word	0x00008810
        /*0144*/ 	.word	0x00000006
        /*0148*/ 	.word	0x00000038
        /*014c*/ 	.short	0x0101
        /*014e*/ 	.byte	0x3f
	.zero		1


	//   ....[14]....
        /*0150*/ 	.word	0x00008f00
        /*0154*/ 	.word	0x00000007
        /*0158*/ 	.word	0x00000000
        /*015c*/ 	.short	0x010a
        /*015e*/ 	.byte	0x3f
	.zero		1


	//   ....[15]....
        /*0160*/ 	.word	0x00008f80
        /*0164*/ 	.word	0x00000005
        /*0168*/ 	.word	0x00000000
        /*016c*/ 	.short	0x010a
        /*016e*/ 	.byte	0x3f
	.zero		1


	//   ....[16]....
        /*0170*/ 	.word	0x00008ff0
        /*0174*/ 	.word	0x0000000b
        /*0178*/ 	.word	0x00000000
        /*017c*/ 	.short	0x010a
        /*017e*/ 	.byte	0x3f
	.zero		1


	//   ....[17]....
        /*0180*/ 	.word	0x00009050
        /*0184*/ 	.word	0x0000008c
        /*0188*/ 	.word	0x00000000
        /*018c*/ 	.short	0x010a
        /*018e*/ 	.byte	0x3f
	.zero		1


	//   ....[18]....
        /*0190*/ 	.word	0x00009120
        /*0194*/ 	.word	0x00000012
        /*0198*/ 	.word	0x00000010
        /*019c*/ 	.short	0x010a
        /*019e*/ 	.byte	0x3f
	.zero		1


	//   ....[19]....
        /*01a0*/ 	.word	0x00009200
        /*01a4*/ 	.word	0x00000007
        /*01a8*/ 	.word	0x00000000
        /*01ac*/ 	.short	0x010a
        /*01ae*/ 	.byte	0x3f
	.zero		1


	//----- nvinfo : EIATTR_NUM_MBARRIERS
	.align		4
.L_28:
        /*01b0*/ 	.byte	0x03, 0x38
        /*01b2*/ 	.short	0x0006


	//----- nvinfo : EIATTR_EXIT_INSTR_OFFSETS
	.align		4
        /*01b4*/ 	.byte	0x04, 0x1c
        /*01b6*/ 	.short	(.L_30 - .L_29)


	//   ....[0]....
.L_29:
        /*01b8*/ 	.word	0x00000590


	//   ....[1]....
        /*01bc*/ 	.word	0x00000e50


	//   ....[2]....
        /*01c0*/ 	.word	0x00007ad0


	//   ....[3]....
        /*01c4*/ 	.word	0x00008100


	//   ....[4]....
        /*01c8*/ 	.word	0x00008fd0


	//----- nvinfo : EIATTR_MAX_THREADS
	.align		4
.L_30:
        /*01cc*/ 	.byte	0x04, 0x05
        /*01ce*/ 	.short	(.L_32 - .L_31)
.L_31:
        /*01d0*/ 	.word	0x00000180
        /*01d4*/ 	.word	0x00000001
        /*01d8*/ 	.word	0x00000001


	//----- nvinfo : EIATTR_CRS_STACK_SIZE
	.align		4
.L_32:
        /*01dc*/ 	.byte	0x04, 0x1e
        /*01de*/ 	.short	(.L_34 - .L_33)
.L_33:
        /*01e0*/ 	.word	0x00000000


	//----- nvinfo : EIATTR_CBANK_PARAM_SIZE
	.align		4
.L_34:
        /*01e4*/ 	.byte	0x03, 0x19
        /*01e6*/ 	.short	0x0470


	//----- nvinfo : EIATTR_PARAM_CBANK
	.align		4
        /*01e8*/ 	.byte	0x04, 0x0a
        /*01ea*/ 	.short	(.L_36 - .L_35)
	.align		4
.L_35:
        /*01ec*/ 	.word	index@(.nv.constant0._ZN7cutlass13device_kernelINS_4gemm6kernel13GemmUniversalIN4cute5tupleIJiiiiEEENS1_10collective13CollectiveMmaINS1_37MainloopSm90TmaGmmaWarpSpecializedFP8ILi2ENS5_IJNS4_1CILi1EEESB_SB_EEENS1_35KernelTmaWarpSpecializedCooperativeEEENS5_IJNSA_ILi128EEESF_NSA_ILi64EEEEEENS_12float_e5m2_tENS5_IJlSB_lEEESI_SJ_NS4_8TiledMMAINS4_8MMA_AtomIJNS4_4SM904GMMA31MMA_64x128x32_F32E5M2E5M2_SS_TNILNSN_7ScaleInE1ELSP_1EEEEEENS4_6LayoutINS5_IJNSA_ILi2EEESB_SB_EEENS5_IJSB_NSA_ILi0EEESV_EEEEENS5_IJNS4_10UnderscoreESY_SY_EEEEENS4_13SM90_TMA_LOADENS4_14ComposedLayoutINS4_7SwizzleILi2ELi4ELi3EEENS4_18smem_ptr_flag_bitsILi8EEENSS_INS5_IJNSA_ILi8EEESG_EEENS5_IJSG_SB_EEEEEEEvNS4_8identityES11_S1B_vS1C_EENS_8epilogue10collective6detail29Sm90TmaWarpSpecializedAdapterINS1F_15DefaultEpilogueISI_SJ_SJ_NS1E_6thread17LinearCombinationISI_Li1EffLNS1J_9ScaleType4KindE0ELNS_15FloatRoundStyleE2ESI_EENS1_15EpilogueDefaultEEEEEvvEEEEvNT_6ParamsE)
        /*01f0*/ 	.short	0x0210
        /*01f2*/ 	.short	0x0470


	//----- nvinfo : EIATTR_SW_WAR
	.align		4
.L_36:
        /*01f4*/ 	.byte	0x04, 0x36
        /*01f6*/ 	.short	(.L_38 - .L_37)
.L_37:
        /*01f8*/ 	.word	0x00000008
.L_38:


//--------------------- .nv.callgraph             --------------------------
	.section	.nv.callgraph,"",@"SHT_CUDA_CALLGRAPH"
	.align	4
	.sectionentsize	8
	.align		4
        /*0000*/ 	.word	0x00000000
	.align		4
        /*0004*/ 	.word	0xffffffff
	.align		4
        /*0008*/ 	.word	0x00000000
	.align		4
        /*000c*/ 	.word	0xfffffffe
	.align		4
        /*0010*/ 	.word	0x00000000
	.align		4
        /*0014*/ 	.word	0xfffffffd
	.align		4
        /*0018*/ 	.word	0x00000000
	.align		4
        /*001c*/ 	.word	0xfffffffc


//--------------------- .nv.constant4             --------------------------
	.section	.nv.constant4,"a",@progbits
	.align	8
	.align		8
.nv.constant4:
        /*0000*/ 	.dword	_ZN40_INTERNAL_54d64424_4_k_cu_d3fc3799_290904cuda3std3__45__cpo5beginE
	.align		8
        /*0008*/ 	.dword	_ZN40_INTERNAL_54d64424_4_k_cu_d3fc3799_290904cuda3std3__45__cpo3endE
	.align		8
        /*0010*/ 	.dword	_ZN40_INTERNAL_54d64424_4_k_cu_d3fc3799_290904cuda3std3__45__cpo6cbeginE
	.align		8
        /*0018*/ 	.dword	_ZN40_INTERNAL_54d64424_4_k_cu_d3fc3799_290904cuda3std3__45__cpo4cendE
	.align		8
        /*0020*/ 	.dword	_ZN40_INTERNAL_54d64424_4_k_cu_d3fc3799_290904cuda3std3__442_GLOBAL__N__54d64424_4_k_cu_d3fc3799_290906ignoreE
	.align		8
        /*0028*/ 	.dword	_ZN40_INTERNAL_54d64424_4_k_cu_d3fc3799_290904cuda3std3__419piecewise_constructE
	.align		8
        /*0030*/ 	.dword	_ZN40_INTERNAL_54d64424_4_k_cu_d3fc3799_290904cuda3std3__48in_placeE
	.align		8
        /*0038*/ 	.dword	_ZN40_INTERNAL_54d64424_4_k_cu_d3fc3799_290904cuda3std6ranges3__45__cpo4swapE
	.align		8
        /*0040*/ 	.dword	_ZN40_INTERNAL_54d64424_4_k_cu_d3fc3799_290904cuda3std6ranges3__45__cpo9iter_moveE
	.align		8
        /*0048*/ 	.dword	_ZN40_INTERNAL_54d64424_4_k_cu_d3fc3799_290904cute7productE
	.align		8
        /*0050*/ 	.dword	_ZN40_INTERNAL_54d64424_4_k_cu_d3fc3799_290904cute1_E


//--------------------- .text._ZN7cutlass13device_kernelINS_4gemm6kernel13GemmUniversalIN4cute5tupleIJiiiiEEENS1_10collective13CollectiveMmaINS1_37MainloopSm90TmaGmmaWarpSpecializedFP8ILi2ENS5_IJNS4_1CILi1EEESB_SB_EEENS1_35KernelTmaWarpSpecializedCooperativeEEENS5_IJNSA_ILi128EEESF_NSA_ILi64EEEEEENS_12float_e5m2_tENS5_IJlSB_lEEESI_SJ_NS4_8TiledMMAINS4_8MMA_AtomIJNS4_4SM904GMMA31MMA_64x128x32_F32E5M2E5M2_SS_TNILNSN_7ScaleInE1ELSP_1EEEEEENS4_6LayoutINS5_IJNSA_ILi2EEESB_SB_EEENS5_IJSB_NSA_ILi0EEESV_EEEEENS5_IJNS4_10UnderscoreESY_SY_EEEEENS4_13SM90_TMA_LOADENS4_14ComposedLayoutINS4_7SwizzleILi2ELi4ELi3EEENS4_18smem_ptr_flag_bitsILi8EEENSS_INS5_IJNSA_ILi8EEESG_EEENS5_IJSG_SB_EEEEEEEvNS4_8identityES11_S1B_vS1C_EENS_8epilogue10collective6detail29Sm90TmaWarpSpecializedAdapterINS1F_15DefaultEpilogueISI_SJ_SJ_NS1E_6thread17LinearCombinationISI_Li1EffLNS1J_9ScaleType4KindE0ELNS_15FloatRoundStyleE2ESI_EENS1_15EpilogueDefaultEEEEEvvEEEEvNT_6ParamsE --------------------------
	.section	.text._ZN7cutlass13device_kernelINS_4gemm6kernel13GemmUniversalIN4cute5tupleIJiiiiEEENS1_10collective13CollectiveMmaINS1_37MainloopSm90TmaGmmaWarpSpecializedFP8ILi2ENS5_IJNS4_1CILi1EEESB_SB_EEENS1_35KernelTmaWarpSpecializedCooperativeEEENS5_IJNSA_ILi128EEESF_NSA_ILi64EEEEEENS_12float_e5m2_tENS5_IJlSB_lEEESI_SJ_NS4_8TiledMMAINS4_8MMA_AtomIJNS4_4SM904GMMA31MMA_64x128x32_F32E5M2E5M2_SS_TNILNSN_7ScaleInE1ELSP_1EEEEEENS4_6LayoutINS5_IJNSA_ILi2EEESB_SB_EEENS5_IJSB_NSA_ILi0EEESV_EEEEENS5_IJNS4_10UnderscoreESY_SY_EEEEENS4_13SM90_TMA_LOADENS4_14ComposedLayoutINS4_7SwizzleILi2ELi4ELi3EEENS4_18smem_ptr_flag_bitsILi8EEENSS_INS5_IJNSA_ILi8EEESG_EEENS5_IJSG_SB_EEEEEEEvNS4_8identityES11_S1B_vS1C_EENS_8epilogue10collective6detail29Sm90TmaWarpSpecializedAdapterINS1F_15DefaultEpilogueISI_SJ_SJ_NS1E_6thread17LinearCombinationISI_Li1EffLNS1J_9ScaleType4KindE0ELNS_15FloatRoundStyleE2ESI_EENS1_15EpilogueDefaultEEEEEvvEEEEvNT_6ParamsE,"ax",@progbits
	.align	128
.text._ZN7cutlass13device_kernelINS_4gemm6kernel13GemmUniversalIN4cute5tupleIJiiiiEEENS1_10collective13CollectiveMmaINS1_37MainloopSm90TmaGmmaWarpSpecializedFP8ILi2ENS5_IJNS4_1CILi1EEESB_SB_EEENS1_35KernelTmaWarpSpecializedCooperativeEEENS5_IJNSA_ILi128EEESF_NSA_ILi64EEEEEENS_12float_e5m2_tENS5_IJlSB_lEEESI_SJ_NS4_8TiledMMAINS4_8MMA_AtomIJNS4_4SM904GMMA31MMA_64x128x32_F32E5M2E5M2_SS_TNILNSN_7ScaleInE1ELSP_1EEEEEENS4_6LayoutINS5_IJNSA_ILi2EEESB_SB_EEENS5_IJSB_NSA_ILi0EEESV_EEEEENS5_IJNS4_10UnderscoreESY_SY_EEEEENS4_13SM90_TMA_LOADENS4_14ComposedLayoutINS4_7SwizzleILi2ELi4ELi3EEENS4_18smem_ptr_flag_bitsILi8EEENSS_INS5_IJNSA_ILi8EEESG_EEENS5_IJSG_SB_EEEEEEEvNS4_8identityES11_S1B_vS1C_EENS_8epilogue10collective6detail29Sm90TmaWarpSpecializedAdapterINS1F_15DefaultEpilogueISI_SJ_SJ_NS1E_6thread17LinearCombinationISI_Li1EffLNS1J_9ScaleType4KindE0ELNS_15FloatRoundStyleE2ESI_EENS1_15EpilogueDefaultEEEEEvvEEEEvNT_6ParamsE:
        .type           _ZN7cutlass13device_kernelINS_4gemm6kernel13GemmUniversalIN4cute5tupleIJiiiiEEENS1_10collective13CollectiveMmaINS1_37MainloopSm90TmaGmmaWarpSpecializedFP8ILi2ENS5_IJNS4_1CILi1EEESB_SB_EEENS1_35KernelTmaWarpSpecializedCooperativeEEENS5_IJNSA_ILi128EEESF_NSA_ILi64EEEEEENS_12float_e5m2_tENS5_IJlSB_lEEESI_SJ_NS4_8TiledMMAINS4_8MMA_AtomIJNS4_4SM904GMMA31MMA_64x128x32_F32E5M2E5M2_SS_TNILNSN_7ScaleInE1ELSP_1EEEEEENS4_6LayoutINS5_IJNSA_ILi2EEESB_SB_EEENS5_IJSB_NSA_ILi0EEESV_EEEEENS5_IJNS4_10UnderscoreESY_SY_EEEEENS4_13SM90_TMA_LOADENS4_14ComposedLayoutINS4_7SwizzleILi2ELi4ELi3EEENS4_18smem_ptr_flag_bitsILi8EEENSS_INS5_IJNSA_ILi8EEESG_EEENS5_IJSG_SB_EEEEEEEvNS4_8identityES11_S1B_vS1C_EENS_8epilogue10collective6detail29Sm90TmaWarpSpecializedAdapterINS1F_15DefaultEpilogueISI_SJ_SJ_NS1E_6thread17LinearCombinationISI_Li1EffLNS1J_9ScaleType4KindE0ELNS_15FloatRoundStyleE2ESI_EENS1_15EpilogueDefaultEEEEEvvEEEEvNT_6ParamsE,@function
        .size           _ZN7cutlass13device_kernelINS_4gemm6kernel13GemmUniversalIN4cute5tupleIJiiiiEEENS1_10collective13CollectiveMmaINS1_37MainloopSm90TmaGmmaWarpSpecializedFP8ILi2ENS5_IJNS4_1CILi1EEESB_SB_EEENS1_35KernelTmaWarpSpecializedCooperativeEEENS5_IJNSA_ILi128EEESF_NSA_ILi64EEEEEENS_12float_e5m2_tENS5_IJlSB_lEEESI_SJ_NS4_8TiledMMAINS4_8MMA_AtomIJNS4_4SM904GMMA31MMA_64x128x32_F32E5M2E5M2_SS_TNILNSN_7ScaleInE1ELSP_1EEEEEENS4_6LayoutINS5_IJNSA_ILi2EEESB_SB_EEENS5_IJSB_NSA_ILi0EEESV_EEEEENS5_IJNS4_10UnderscoreESY_SY_EEEEENS4_13SM90_TMA_LOADENS4_14ComposedLayoutINS4_7SwizzleILi2ELi4ELi3EEENS4_18smem_ptr_flag_bitsILi8EEENSS_INS5_IJNSA_ILi8EEESG_EEENS5_IJSG_SB_EEEEEEEvNS4_8identityES11_S1B_vS1C_EENS_8epilogue10collective6detail29Sm90TmaWarpSpecializedAdapterINS1F_15DefaultEpilogueISI_SJ_SJ_NS1E_6thread17LinearCombinationISI_Li1EffLNS1J_9ScaleType4KindE0ELNS_15FloatRoundStyleE2ESI_EENS1_15EpilogueDefaultEEEEEvvEEEEvNT_6ParamsE,(.L_x_197 - _ZN7cutlass13device_kernelINS_4gemm6kernel13GemmUniversalIN4cute5tupleIJiiiiEEENS1_10collective13CollectiveMmaINS1_37MainloopSm90TmaGmmaWarpSpecializedFP8ILi2ENS5_IJNS4_1CILi1EEESB_SB_EEENS1_35KernelTmaWarpSpecializedCooperativeEEENS5_IJNSA_ILi128EEESF_NSA_ILi64EEEEEENS_12float_e5m2_tENS5_IJlSB_lEEESI_SJ_NS4_8TiledMMAINS4_8MMA_AtomIJNS4_4SM904GMMA31MMA_64x128x32_F32E5M2E5M2_SS_TNILNSN_7ScaleInE1ELSP_1EEEEEENS4_6LayoutINS5_IJNSA_ILi2EEESB_SB_EEENS5_IJSB_NSA_ILi0EEESV_EEEEENS5_IJNS4_10UnderscoreESY_SY_EEEEENS4_13SM90_TMA_LOADENS4_14ComposedLayoutINS4_7SwizzleILi2ELi4ELi3EEENS4_18smem_ptr_flag_bitsILi8EEENSS_INS5_IJNSA_ILi8EEESG_EEENS5_IJSG_SB_EEEEEEEvNS4_8identityES11_S1B_vS1C_EENS_8epilogue10collective6detail29Sm90TmaWarpSpecializedAdapterINS1F_15DefaultEpilogueISI_SJ_SJ_NS1E_6thread17LinearCombinationISI_Li1EffLNS1J_9ScaleType4KindE0ELNS_15FloatRoundStyleE2ESI_EENS1_15EpilogueDefaultEEEEEvvEEEEvNT_6ParamsE)
        .other          _ZN7cutlass13device_kernelINS_4gemm6kernel13GemmUniversalIN4cute5tupleIJiiiiEEENS1_10collective13CollectiveMmaINS1_37MainloopSm90TmaGmmaWarpSpecializedFP8ILi2ENS5_IJNS4_1CILi1EEESB_SB_EEENS1_35KernelTmaWarpSpecializedCooperativeEEENS5_IJNSA_ILi128EEESF_NSA_ILi64EEEEEENS_12float_e5m2_tENS5_IJlSB_lEEESI_SJ_NS4_8TiledMMAINS4_8MMA_AtomIJNS4_4SM904GMMA31MMA_64x128x32_F32E5M2E5M2_SS_TNILNSN_7ScaleInE1ELSP_1EEEEEENS4_6LayoutINS5_IJNSA_ILi2EEESB_SB_EEENS5_IJSB_NSA_ILi0EEESV_EEEEENS5_IJNS4_10UnderscoreESY_SY_EEEEENS4_13SM90_TMA_LOADENS4_14ComposedLayoutINS4_7SwizzleILi2ELi4ELi3EEENS4_18smem_ptr_flag_bitsILi8EEENSS_INS5_IJNSA_ILi8EEESG_EEENS5_IJSG_SB_EEEEEEEvNS4_8identityES11_S1B_vS1C_EENS_8epilogue10collective6detail29Sm90TmaWarpSpecializedAdapterINS1F_15DefaultEpilogueISI_SJ_SJ_NS1E_6thread17LinearCombinationISI_Li1EffLNS1J_9ScaleType4KindE0ELNS_15FloatRoundStyleE2ESI_EENS1_15EpilogueDefaultEEEEEvvEEEEvNT_6ParamsE,@"STO_CUDA_ENTRY STV_DEFAULT"
_ZN7cutlass13device_kernelINS_4gemm6kernel13GemmUniversalIN4cute5tupleIJiiiiEEENS1_10collective13CollectiveMmaINS1_37MainloopSm90TmaGmmaWarpSpecializedFP8ILi2ENS5_IJNS4_1CILi1EEESB_SB_EEENS1_35KernelTmaWarpSpecializedCooperativeEEENS5_IJNSA_ILi128EEESF_NSA_ILi64EEEEEENS_12float_e5m2_tENS5_IJlSB_lEEESI_SJ_NS4_8TiledMMAINS4_8MMA_AtomIJNS4_4SM904GMMA31MMA_64x128x32_F32E5M2E5M2_SS_TNILNSN_7ScaleInE1ELSP_1EEEEEENS4_6LayoutINS5_IJNSA_ILi2EEESB_SB_EEENS5_IJSB_NSA_ILi0EEESV_EEEEENS5_IJNS4_10UnderscoreESY_SY_EEEEENS4_13SM90_TMA_LOADENS4_14ComposedLayoutINS4_7SwizzleILi2ELi4ELi3EEENS4_18smem_ptr_flag_bitsILi8EEENSS_INS5_IJNSA_ILi8EEESG_EEENS5_IJSG_SB_EEEEEEEvNS4_8identityES11_S1B_vS1C_EENS_8epilogue10collective6detail29Sm90TmaWarpSpecializedAdapterINS1F_15DefaultEpilogueISI_SJ_SJ_NS1E_6thread17LinearCombinationISI_Li1EffLNS1J_9ScaleType4KindE0ELNS_15FloatRoundStyleE2ESI_EENS1_15EpilogueDefaultEEEEEvvEEEEvNT_6ParamsE:
[----:B------:R-:W-:Y:S01]  /*0000*/  LDC R1, c[0x0][0x28] ;  /* 0x00000a00ff017b82 */ /* 0x000fe20000000800 */
[----:B------:R-:W0:Y:S01]  /*0010*/  S2R R0, SR_TID.X ;  /* 0x0000000000007919 */ /* 0x000e220000002100 */
[----:B------:R-:W-:Y:S01]  /*0020*/  ELECT P0, URZ, PT ;  /* 0x00000000003f782f */ /* 0x000fe20003800000 */
[----:B------:R-:W-:Y:S01]  /*0030*/  BSSY B0, `(.L_x_0) ;  /* 0x000000f000007945 */ /* 0x000fe20003800000 */
[--C-:B0-----:R-:W-:Y:S02]  /*0040*/  SHF.R.U32.HI R2, RZ, 0x5, R0.reuse ;  /* 0x00000005ff027819 */ /* 0x101fe40000011600 */
[----:B------:R-:W-:-:S03]  /*0050*/  SHF.R.U32.HI R3, RZ, 0x7, R0 ;  /* 0x00000007ff037819 */ /* 0x000fc60000011600 */
[----:B------:R-:W0:Y:S04]  /*0060*/  SHFL.IDX PT, R5, R2, RZ, 0x1f ;  /* 0x00001fff02057589 */ /* 0x000e2800000e0000 */
[----:B------:R1:W2:Y:S01]  /*0070*/  SHFL.IDX PT, R6, R3, RZ, 0x1f ;  /* 0x00001fff03067589 */ /* 0x0002a200000e0000 */
[----:B0-----:R-:W-:-:S13]  /*0080*/  ISETP.NE.OR P0, PT, R5, RZ, !P0 ;  /* 0x000000ff0500720c */ /* 0x001fda0004705670 */
[----:B-12---:R-:W-:Y:S05]  /*0090*/  @P0 BRA `(.L_x_1) ;  /* 0x0000000000200947 */ /* 0x006fea0003800000 */
[----:B------:R-:W-:Y:S02]  /*00a0*/  ULDC.64 UR4, c[0x0][0x198] ;  /* 0x0000660000047ab9 */ /* 0x000fe40000000a00 */
[----:B------:R-:W-:Y:S02]  /*00b0*/  UIADD3 UR6, UP0, UR4, 0xf0, URZ ;  /* 0x000000f004067890 */ /* 0x000fe4000ff1e03f */
[----:B------:R-:W-:Y:S02]  /*00c0*/  UIADD3 UR4, UP1, UR4, 0x1f0, URZ ;  /* 0x000001f004047890 */ /* 0x000fe4000ff3e03f */
[----:B------:R-:W-:Y:S02]  /*00d0*/  UIADD3.X UR7, URZ, UR5, URZ, UP0, !UPT ;  /* 0x000000053f077290 */ /* 0x000fe400087fe43f */
[----:B------:R-:W-:-:S07]  /*00e0*/  UIADD3.X UR5, URZ, UR5, URZ, UP1, !UPT ;  /* 0x000000053f057290 */ /* 0x000fce0008ffe43f */
[----:B------:R0:W-:Y:S02]  /*00f0*/  UTMACCTL.PF [UR6] ;  /* 0x00000000060079b9 */ /* 0x0001e40008040000 */
[----:B------:R0:W-:Y:S02]  /*0100*/  UTMACCTL.PF [UR4] ;  /* 0x00000000040079b9 */ /* 0x0001e40008040000 */
[----:B0-----:R-:W-:Y:S01]  /*0110*/  NOP ;  /* 0x0000000000007918 */ /* 0x001fe20000000000 */
.L_x_1:
[----:B------:R-:W-:Y:S05]  /*0120*/  BSYNC B0 ;  /* 0x0000000000007941 */ /* 0x000fea0003800000 */
.L_x_0:
[----:B------:R-:W0:Y:S02]  /*0130*/  SHFL.IDX PT, R3, R2, RZ, 0x1f ;  /* 0x00001fff02037589 */ /* 0x000e2400000e0000 */
[----:B0-----:R-:W-:-:S13]  /*0140*/  ISETP.NE.AND P0, PT, R3, RZ, PT ;  /* 0x000000ff0300720c */ /* 0x001fda0003f05270 */
[----:B------:R-:W-:Y:S05]  /*0150*/  @P0 BRA `(.L_x_2) ;  /* 0x0000000000480947 */ /* 0x000fea0003800000 */
[----:B------:R-:W0:Y:S01]  /*0160*/  S2UR UR8, SR_CgaCtaId ;  /* 0x00000000000879c3 */ /* 0x000e220000008800 */
[----:B------:R-:W-:Y:S01]  /*0170*/  UMOV UR4, 0x400 ;  /* 0x0000040000047882 */ /* 0x000fe20000000000 */
[----:B------:R-:W-:Y:S01]  /*0180*/  UMOV UR5, 0x1 ;  /* 0x0000000100057882 */ /* 0x000fe20000000000 */
[----:B------:R-:W-:Y:S01]  /*0190*/  UMOV UR6, 0x100 ;  /* 0x0000010000067882 */ /* 0x000fe20000000000 */
[----:B------:R-:W-:Y:S01]  /*01a0*/  ELECT P0, URZ, PT ;  /* 0x00000000003f782f */ /* 0x000fe20003800000 */
[----:B------:R-:W-:-:S04]  /*01b0*/  UIADD3 UR6, -UR6, 0x100000, URZ ;  /* 0x0010000006067890 */ /* 0x000fc8000fffe13f */
[----:B------:R-:W-:Y:S02]  /*01c0*/  USHF.L.U32 UR7, UR6, 0xb, URZ ;  /* 0x0000000b06077899 */ /* 0x000fe4000800063f */
[----:B------:R-:W-:Y:S02]  /*01d0*/  USHF.L.U32 UR6, UR6, 0x1, URZ ;  /* 0x0000000106067899 */ /* 0x000fe4000800063f */
[----:B0-----:R-:W-:Y:S02]  /*01e0*/  ULEA UR8, UR8, UR4, 0x18 ;  /* 0x0000000408087291 */ /* 0x001fe4000f8ec03f */
[----:B------:R-:W-:-:S04]  /*01f0*/  UIADD3 UR4, -UR5, 0x100000, URZ ;  /* 0x0010000005047890 */ /* 0x000fc8000fffe13f */
[----:B------:R-:W-:Y:S02]  /*0200*/  USHF.L.U32 UR5, UR4, 0xb, URZ ;  /* 0x0000000b04057899 */ /* 0x000fe4000800063f */
[----:B------:R-:W-:Y:S01]  /*0210*/  USHF.L.U32 UR4, UR4, 0x1, URZ ;  /* 0x0000000104047899 */ /* 0x000fe2000800063f */
[----:B------:R-:W0:Y:S11]  /*0220*/  FENCE.VIEW.ASYNC.S ;  /* 0x00000000000073c6 */ /* 0x000e360000000000 */
[----:B0-----:R0:W1:Y:S01]  /*0230*/  SYNCS.EXCH.64 URZ, [UR8], UR4 ;  /* 0x00000004083f75b2 */ /* 0x0010620008000100 */
[----:B------:R0:W2:Y:S01]  /*0240*/  SYNCS.EXCH.64 URZ, [UR8+0x10], UR6 ;  /* 0x00001006083f75b2 */ /* 0x0000a20008000100 */
[----:B------:R0:W3:Y:S01]  /*0250*/  SYNCS.EXCH.64 URZ, [UR8+0x8], UR4 ;  /* 0x00000804083f75b2 */ /* 0x0000e20008000100 */
[----:B------:R0:W4:Y:S01]  /*0260*/  SYNCS.EXCH.64 URZ, [UR8+0x18], UR6 ;  /* 0x00001806083f75b2 */ /* 0x0001220008000100 */
[----:B------:R-:W-:Y:S01]  /*0270*/  NOP ;  /* 0x0000000000007918 */ /* 0x000fe20000000000 */
.L_x_2:
[----:B------:R-:W5:Y:S01]  /*0280*/  SHFL.IDX PT, R2, R2, RZ, 0x1f ;  /* 0x00001fff02027589 */ /* 0x000f6200000e0000 */
[----:B------:R-:W1:Y:S01]  /*0290*/  LDC R3, c[0x0][0x65c] ;  /* 0x00019700ff037b82 */ /* 0x000e620000000800 */
[----:B------:R-:W-:Y:S02]  /*02a0*/  ELECT P0, URZ, PT ;  /* 0x00000000003f782f */ /* 0x000fe40003800000 */
[----:B------:R-:W-:Y:S01]  /*02b0*/  SHF.R.S32.HI R4, RZ, 0x1f, R5 ;  /* 0x0000001fff047819 */ /* 0x000fe20000011405 */
[----:B------:R-:W2:Y:S01]  /*02c0*/  S2R R10, SR_CTAID.Y ;  /* 0x00000000000a7919 */ /* 0x000ea20000002600 */
[----:B0-----:R-:W-:Y:S01]  /*02d0*/  UMOV UR4, 0x20 ;  /* 0x0000002000047882 */ /* 0x001fe20000000000 */
[C---:B------:R-:W-:Y:S01]  /*02e0*/  ISETP.NE.AND P3, PT, R6.reuse, RZ, PT ;  /* 0x000000ff0600720c */ /* 0x040fe20003f65270 */
[----:B------:R-:W-:Y:S01]  /*02f0*/  VIADD R11, R6, 0xffffffff ;  /* 0xffffffff060b7836 */ /* 0x000fe20000000000 */
[----:B------:R-:W0:Y:S01]  /*0300*/  S2R R8, SR_CTAID.X ;  /* 0x0000000000087919 */ /* 0x000e220000002500 */
[----:B------:R-:W-:Y:S01]  /*0310*/  LEA.HI R4, R4, R5, RZ, 0x2 ;  /* 0x0000000504047211 */ /* 0x000fe200078f10ff */
[----:B------:R-:W-:Y:S01]  /*0320*/  NOP ;  /* 0x0000000000007918 */ /* 0x000fe20000000000 */
[----:B------:R-:W-:Y:S01]  /*0330*/  NOP ;  /* 0x0000000000007918 */ /* 0x000fe20000000000 */
[----:B------:R-:W-:-:S02]  /*0340*/  ISETP.GE.U32.AND P1, PT, R11, 0x2, PT ;  /* 0x000000020b00780c */ /* 0x000fc40003f26070 */
[----:B------:R-:W-:-:S05]  /*0350*/  LOP3.LUT R4, R4, 0xfffffffc, RZ, 0xc0, !PT ;  /* 0xfffffffc04047812 */ /* 0x000fca00078ec0ff */
[----:B------:R-:W-:Y:S01]  /*0360*/  IMAD.IADD R5, R5, 0x1, -R4 ;  /* 0x0000000105057824 */ /* 0x000fe200078e0a04 */
[----:B-----5:R-:W-:Y:S02]  /*0370*/  ISETP.NE.OR P0, PT, R2, RZ, !P0 ;  /* 0x000000ff0200720c */ /* 0x020fe40004705670 */
[----:B-1----:R-:W-:-:S11]  /*0380*/  ISETP.NE.AND P2, PT, R3, 0x1, PT ;  /* 0x000000010300780c */ /* 0x002fd60003f45270 */
[----:B------:R-:W-:Y:S01]  /*0390*/  VOTEU.ALL UP0, P0 ;  /* 0x00000000003f7886 */ /* 0x000fe20000000000 */
[----:B------:R-:W-:Y:S01]  /*03a0*/  VOTEU.ALL UP1, P0 ;  /* 0x00000000003f7886 */ /* 0x000fe20000020000 */
[----:B------:R-:W0:Y:S01]  /*03b0*/  @P2 LDC R9, c[0x0][0x10] ;  /* 0x00000400ff092b82 */ /* 0x000e220000000800 */
[----:B--2---:R-:W-:Y:S02]  /*03c0*/  @P2 IMAD.MOV.U32 R2, RZ, RZ, R10 ;  /* 0x000000ffff022224 */ /* 0x004fe400078e000a */
[----:B------:R-:W-:Y:S01]  /*03d0*/  @!UP0 UMOV UR6, 0x400 ;  /* 0x0000040000068882 */ /* 0x000fe20000000000 */
[----:B------:R-:W-:-:S04]  /*03e0*/  @!UP0 UIADD3 UR4, -UR4, 0x100000, URZ ;  /* 0x0010000004048890 */ /* 0x000fc8000fffe13f */
[----:B------:R-:W-:Y:S02]  /*03f0*/  @!UP0 USHF.L.U32 UR5, UR4, 0xb, URZ ;  /* 0x0000000b04058899 */ /* 0x000fe4000800063f */
[----:B------:R-:W-:Y:S01]  /*0400*/  @!UP0 USHF.L.U32 UR4, UR4, 0x1, URZ ;  /* 0x0000000104048899 */ /* 0x000fe2000800063f */
[----:B------:R-:W-:Y:S02]  /*0410*/  @P2 IMAD.MOV.U32 R3, RZ, RZ, RZ ;  /* 0x000000ffff032224 */ /* 0x000fe400078e00ff */
[----:B------:R-:W-:Y:S01]  /*0420*/  @P2 IMAD.MOV.U32 R13, RZ, RZ, RZ ;  /* 0x000000ffff0d2224 */ /* 0x000fe200078e00ff */
[----:B------:R-:W1:Y:S08]  /*0430*/  @!UP0 S2UR UR7, SR_CgaCtaId ;  /* 0x00000000000789c3 */ /* 0x000e700000008800 */
[----:B------:R-:W2:Y:S01]  /*0440*/  @!P2 LDC R7, c[0x0][0xc] ;  /* 0x00000300ff07ab82 */ /* 0x000ea20000000800 */
[----:B0-----:R-:W-:-:S04]  /*0450*/  @P2 IMAD.WIDE.U32 R2, R8, R9, R2 ;  /* 0x0000000908022225 */ /* 0x001fc800078e0002 */
[----:B------:R-:W-:Y:S02]  /*0460*/  IMAD.MOV.U32 R9, RZ, RZ, RZ ;  /* 0x000000ffff097224 */ /* 0x000fe400078e00ff */
[----:B------:R-:W-:Y:S01]  /*0470*/  @P2 IMAD.IADD R3, R3, 0x1, R13 ;  /* 0x0000000103032824 */ /* 0x000fe200078e020d */
[----:B-1----:R-:W-:Y:S01]  /*0480*/  @!UP0 ULEA UR6, UR7, UR6, 0x18 ;  /* 0x0000000607068291 */ /* 0x002fe2000f8ec03f */
[----:B------:R-:W-:Y:S01]  /*0490*/  VOTEU.ALL UP0, P0 ;  /* 0x00000000003f7886 */ /* 0x000fe20000000000 */
[----:B------:R-:W-:-:S04]  /*04a0*/  ISETP.NE.AND P0, PT, R5, 0x3, PT ;  /* 0x000000030500780c */ /* 0x000fc80003f05270 */
[----:B------:R-:W-:-:S04]  /*04b0*/  ISETP.EQ.OR P0, PT, R5, RZ, !P0 ;  /* 0x000000ff0500720c */ /* 0x000fc80004702670 */
[----:B------:R-:W-:Y:S01]  /*04c0*/  ISETP.EQ.AND P0, PT, R6, RZ, P0 ;  /* 0x000000ff0600720c */ /* 0x000fe20000702270 */
[----:B------:R-:W0:Y:S02]  /*04d0*/  FENCE.VIEW.ASYNC.S ;  /* 0x00000000000073c6 */ /* 0x000e240000000000 */
[----:B0-----:R0:W3:Y:S01]  /*04e0*/  @!UP0 SYNCS.EXCH.64 URZ, [UR6+0x30], UR4 ;  /* 0x00003004063f85b2 */ /* 0x0010e20008000100 */
[----:B--2---:R-:W-:Y:S01]  /*04f0*/  @!P2 IMAD.WIDE.U32 R6, R7, R10, R8 ;  /* 0x0000000a0706a225 */ /* 0x004fe200078e0008 */
[----:B------:R-:W-:-:S03]  /*0500*/  SEL R4, RZ, 0x1, !P0 ;  /* 0x00000001ff047807 */ /* 0x000fc60004000000 */
[----:B------:R-:W-:Y:S02]  /*0510*/  @!P2 IMAD.MOV.U32 R2, RZ, RZ, R6 ;  /* 0x000000ffff02a224 */ /* 0x000fe400078e0006 */
[----:B------:R-:W-:Y:S01]  /*0520*/  @!P2 IMAD.MOV.U32 R3, RZ, RZ, R7 ;  /* 0x000000ffff03a224 */ /* 0x000fe200078e0007 */
[----:B------:R-:W-:Y:S01]  /*0530*/  SEL R4, R4, 0x2, P1 ;  /* 0x0000000204047807 */ /* 0x000fe20000800000 */
[----:B------:R0:W3:Y:S01]  /*0540*/  @!UP1 SYNCS.EXCH.64 URZ, [UR6+0x38], UR4 ;  /* 0x00003804063f95b2 */ /* 0x0000e20008000100 */
[----:B------:R-:W-:Y:S01]  /*0550*/  NOP ;  /* 0x0000000000007918 */ /* 0x000fe20000000000 */
[----:B---34-:R-:W-:Y:S06]  /*0560*/  BAR.SYNC.DEFER_BLOCKING 0x0 ;  /* 0x0000000000007b1d */ /* 0x018fec0000010000 */
[----:B------:R-:W-:Y:S05]  /*0570*/  @!P3 BRA `(.L_x_3) ;  /* 0x000000740058b947 */ /* 0x000fea0003800000 */
[----:B------:R-:W-:-:S13]  /*0580*/  ISETP.GT.U32.AND P0, PT, R11, 0x1, PT ;  /* 0x000000010b00780c */ /* 0x000fda0003f04070 */
[----:B0-----:R-:W-:Y:S05]  /*0590*/  @P0 EXIT ;  /* 0x000000000000094d */ /* 0x001fea0003800000 */
[----:B------:R-:W-:Y:S01]  /*05a0*/  ULDC.64 UR4, c[0x0][0x650] ;  /* 0x0001940000047ab9 */ /* 0x000fe20000000a00 */
[----:B------:R-:W-:Y:S01]  /*05b0*/  PRMT R12, RZ, 0x7610, R12 ;  /* 0x00007610ff0c7816 */ /* 0x000fe2000000000c */
[----:B------:R-:W-:Y:S01]  /*05c0*/  IMAD.MOV.U32 R7, RZ, RZ, -0x1 ;  /* 0xffffffffff077424 */ /* 0x000fe200078e00ff */
[----:B------:R-:W-:Y:S01]  /*05d0*/  ISETP.GE.U32.AND P0, PT, R2, UR4, PT ;  /* 0x0000000402007c0c */ /* 0x000fe2000bf06070 */
[----:B------:R-:W-:Y:S02]  /*05e0*/  IMAD.MOV.U32 R6, RZ, RZ, -0x1 ;  /* 0xffffffffff067424 */ /* 0x000fe400078e00ff */
[----:B------:R-:W-:Y:S01]  /*05f0*/  IMAD.MOV.U32 R5, RZ, RZ, -0x1 ;  /* 0xffffffffff057424 */ /* 0x000fe200078e00ff */
[----:B------:R-:W-:-:S13]  /*0600*/  ISETP.GE.U32.AND.EX P0, PT, R3, UR5, PT, P0 ;  /* 0x0000000503007c0c */ /* 0x000fda000bf06100 */
[----:B------:R-:W-:Y:S05]  /*0610*/  @P0 BRA `(.L_x_4) ;  /* 0x00000004005c0947 */ /* 0x000fea0003800000 */
[----:B------:R-:W0:Y:S01]  /*0620*/  LDC.64 R16, c[0x0][0x628] ;  /* 0x00018a00ff107b82 */ /* 0x000e220000000a00 */
[----:B------:R-:W-:Y:S02]  /*0630*/  IMAD.MOV.U32 R6, RZ, RZ, R2 ;  /* 0x000000ffff067224 */ /* 0x000fe400078e0002 */
[----:B------:R-:W-:-:S05]  /*0640*/  IMAD.MOV.U32 R7, RZ, RZ, R3 ;  /* 0x000000ffff077224 */ /* 0x000fca00078e0003 */
[----:B------:R-:W1:Y:S08]  /*0650*/  LDC R18, c[0x0][0x630] ;  /* 0x00018c00ff127b82 */ /* 0x000e700000000800 */
[----:B------:R-:W2:Y:S01]  /*0660*/  LDC.64 R20, c[0x0][0x620] ;  /* 0x00018800ff147b82 */ /* 0x000ea20000000a00 */
[----:B0-----:R-:W-:-:S04]  /*0670*/  ISETP.NE.U32.AND P0, PT, R16, RZ, PT ;  /* 0x000000ff1000720c */ /* 0x001fc80003f05070 */
[----:B------:R-:W-:-:S13]  /*0680*/  ISETP.NE.AND.EX P0, PT, R17, RZ, PT, P0 ;  /* 0x000000ff1100720c */ /* 0x000fda0003f05300 */
[----:B-12---:R-:W-:Y:S05]  /*0690*/  @!P0 BRA `(.L_x_5) ;  /* 0x0000000000288947 */ /* 0x006fea0003800000 */
[----:B------:R-:W0:Y:S02]  /*06a0*/  LDC R5, c[0x0][0x634] ;  /* 0x00018d00ff057b82 */ /* 0x000e240000000800 */
[----:B0-----:R-:W-:-:S05]  /*06b0*/  IADD3 R5, P0, R2, R5, RZ ;  /* 0x0000000502057210 */ /* 0x001fca0007f1e0ff */
[----:B------:R-:W-:-:S04]  /*06c0*/  IMAD.X R11, RZ, RZ, R3, P0 ;  /* 0x000000ffff0b7224 */ /* 0x000fc800000e0603 */
[----:B------:R-:W-:-:S04]  /*06d0*/  IMAD.WIDE.U32 R6, R11, R16, RZ ;  /* 0x000000100b067225 */ /* 0x000fc800078e00ff */
[----:B------:R-:W-:-:S04]  /*06e0*/  IMAD.WIDE.U32 R12, P0, R5, R17, R6 ;  /* 0x00000011050c7225 */ /* 0x000fc80007800006 */
[----:B------:R-:W-:-:S04]  /*06f0*/  IMAD.WIDE.U32 R6, R5, R16, RZ ;  /* 0x0000001005067225 */ /* 0x000fc800078e00ff */
[----:B------:R-:W-:Y:S01]  /*0700*/  IMAD.X R15, RZ, RZ, RZ, P0 ;  /* 0x000000ffff0f7224 */ /* 0x000fe200000e06ff */
[----:B------:R-:W-:Y:S01]  /*0710*/  IADD3 RZ, P0, R7, R12, RZ ;  /* 0x0000000c07ff7210 */ /* 0x000fe20007f1e0ff */
[----:B------:R-:W-:-:S04]  /*0720*/  IMAD.MOV.U32 R14, RZ, RZ, R13 ;  /* 0x000000ffff0e7224 */ /* 0x000fc800078e000d */
[----:B------:R-:W-:-:S08]  /*0730*/  IMAD.WIDE.U32.X R6, R11, R17, R14, P0 ;  /* 0x000000110b067225 */ /* 0x000fd000000e040e */
.L_x_5:
[--C-:B------:R-:W-:Y:S01]  /*0740*/  SHF.R.U64 R26, R6, R18, R7.reuse ;  /* 0x00000012061a7219 */ /* 0x100fe20000001207 */
[----:B------:R-:W0:Y:S01]  /*0750*/  LDC.64 R22, c[0x0][0x640] ;  /* 0x00019000ff167b82 */ /* 0x000e220000000a00 */
[----:B------:R-:W-:Y:S01]  /*0760*/  I2FP.F32.U32 R5, R8 ;  /* 0x0000000800057245 */ /* 0x000fe20000201000 */
[----:B------:R-:W-:Y:S01]  /*0770*/  ULDC UR4, c[0x0][0x150] ;  /* 0x0000540000047ab9 */ /* 0x000fe20000000800 */
[----:B------:R-:W-:Y:S02]  /*0780*/  SHF.R.U32.HI R6, RZ, R18, R7 ;  /* 0x00000012ff067219 */ /* 0x000fe40000011607 */
[----:B------:R-:W-:Y:S01]  /*0790*/  IADD3 R11, P0, RZ, -R26, RZ ;  /* 0x8000001aff0b7210 */ /* 0x000fe20007f1e0ff */
[----:B------:R-:W-:Y:S01]  /*07a0*/  FMUL R5, R5, UR4 ;  /* 0x0000000405057c20 */ /* 0x000fe20008400000 */
[----:B------:R-:W-:Y:S01]  /*07b0*/  ULDC UR4, c[0x0][0x154] ;  /* 0x0000550000047ab9 */ /* 0x000fe20000000800 */
[----:B------:R-:W1:Y:S02]  /*07c0*/  LDC R14, c[0x0][0x618] ;  /* 0x00018600ff0e7b82 */ /* 0x000e640000000800 */
[----:B------:R-:W-:-:S02]  /*07d0*/  IMAD.X R13, RZ, RZ, ~R6, P0 ;  /* 0x000000ffff0d7224 */ /* 0x000fc400000e0e06 */
[----:B------:R-:W2:Y:S01]  /*07e0*/  F2I.U32.TRUNC.NTZ R5, R5 ;  /* 0x0000000500057305 */ /* 0x000ea2000020f000 */
[----:B------:R-:W-:-:S03]  /*07f0*/  IMAD.WIDE.U32 R6, R11, R20, R2 ;  /* 0x000000140b067225 */ /* 0x000fc600078e0002 */
[----:B------:R-:W3:Y:S01]  /*0800*/  LDC R9, c[0x0][0x144] ;  /* 0x00005100ff097b82 */ /* 0x000ee20000000800 */
[----:B------:R-:W-:-:S04]  /*0810*/  IMAD R12, R13, R20, RZ ;  /* 0x000000140d0c7224 */ /* 0x000fc800078e02ff */
[----:B------:R-:W-:Y:S02]  /*0820*/  IMAD R11, R11, R21, R12 ;  /* 0x000000150b0b7224 */ /* 0x000fe400078e020c */
[----:B------:R-:W-:Y:S01]  /*0830*/  IMAD.MOV.U32 R12, RZ, RZ, 0x1 ;  /* 0x00000001ff0c7424 */ /* 0x000fe200078e00ff */
[----:B------:R-:W4:Y:S01]  /*0840*/  LDC R18, c[0x0][0x608] ;  /* 0x00018200ff127b82 */ /* 0x000f220000000800 */
[----:B------:R-:W-:Y:S01]  /*0850*/  IMAD.IADD R11, R7, 0x1, R11 ;  /* 0x00000001070b7824 */ /* 0x000fe200078e020b */
[----:B0-----:R-:W-:Y:S01]  /*0860*/  ISETP.NE.U32.AND P0, PT, R22, RZ, PT ;  /* 0x000000ff1600720c */ /* 0x001fe20003f05070 */
[----:B--2---:R-:W-:-:S03]  /*0870*/  IMAD.MOV R7, RZ, RZ, -R5 ;  /* 0x000000ffff077224 */ /* 0x004fc600078e0a05 */
[----:B------:R-:W-:Y:S02]  /*0880*/  ISETP.NE.AND.EX P0, PT, R23, RZ, PT, P0 ;  /* 0x000000ff1700720c */ /* 0x000fe40003f05300 */
[----:B------:R-:W0:Y:S01]  /*0890*/  LDC R13, c[0x0][0x658] ;  /* 0x00019600ff0d7b82 */ /* 0x000e220000000800 */
[--C-:B-1----:R-:W-:Y:S02]  /*08a0*/  SHF.R.U64 R16, R6, R14, R11.reuse ;  /* 0x0000000e06107219 */ /* 0x102fe4000000120b */
[----:B------:R-:W-:Y:S02]  /*08b0*/  I2FP.F32.U32 R6, R10 ;  /* 0x0000000a00067245 */ /* 0x000fe40000201000 */
[----:B------:R-:W-:-:S03]  /*08c0*/  SHF.R.U32.HI R11, RZ, R14, R11 ;  /* 0x0000000eff0b7219 */ /* 0x000fc6000001160b */
[----:B------:R-:W1:Y:S01]  /*08d0*/  LDC R17, c[0x0][0x148] ;  /* 0x00005200ff117b82 */ /* 0x000e620000000800 */
[----:B---3--:R-:W-:Y:S02]  /*08e0*/  IMAD R5, R9, R7, R8 ;  /* 0x0000000709057224 */ /* 0x008fe400078e0208 */
[----:B------:R-:W-:Y:S01]  /*08f0*/  FMUL R7, R6, UR4 ;  /* 0x0000000406077c20 */ /* 0x000fe20008400000 */
[----:B------:R-:W-:-:S03]  /*0900*/  IMAD.MOV.U32 R6, RZ, RZ, -0x1 ;  /* 0xffffffffff067424 */ /* 0x000fc600078e00ff */
[----:B------:R2:W3:Y:S01]  /*0910*/  F2I.U32.TRUNC.NTZ R15, R7 ;  /* 0x00000007000f7305 */ /* 0x0004e2000020f000 */
[----:B------:R-:W1:Y:S01]  /*0920*/  LDC R21, c[0x0][0x600] ;  /* 0x00018000ff157b82 */ /* 0x000e620000000800 */
[-CC-:B----4-:R-:W-:Y:S02]  /*0930*/  SHF.R.U64 R27, R16, R18.reuse, R11.reuse ;  /* 0x00000012101b7219 */ /* 0x190fe4000000120b */
[----:B------:R-:W-:-:S05]  /*0940*/  SHF.R.U32.HI R8, RZ, R18, R11 ;  /* 0x00000012ff087219 */ /* 0x000fca000001160b */
[----:B------:R-:W4:Y:S01]  /*0950*/  LDC R20, c[0x0][0x648] ;  /* 0x00019200ff147b82 */ /* 0x000f220000000800 */
[-CC-:B0-----:R-:W-:Y:S02]  /*0960*/  SHF.R.U64 R18, R27, R13.reuse, R8.reuse ;  /* 0x0000000d1b127219 */ /* 0x181fe40000001208 */
[-C--:B------:R-:W-:Y:S02]  /*0970*/  SHF.L.U32 R6, R6, R13.reuse, RZ ;  /* 0x0000000d06067219 */ /* 0x080fe400000006ff */
[-C--:B------:R-:W-:Y:S02]  /*0980*/  SHF.R.U32.HI R8, RZ, R13.reuse, R8 ;  /* 0x0000000dff087219 */ /* 0x080fe40000011608 */
[----:B------:R-:W-:Y:S01]  /*0990*/  LOP3.LUT R14, RZ, R6, RZ, 0x33, !PT ;  /* 0x00000006ff0e7212 */ /* 0x000fe200078e33ff */
[----:B------:R-:W0:Y:S01]  /*09a0*/  LDC R25, c[0x0][0x638] ;  /* 0x00018e00ff197b82 */ /* 0x000e220000000800 */
[----:B------:R-:W-:Y:S01]  /*09b0*/  SHF.L.U32 R11, R12, R13, RZ ;  /* 0x0000000d0c0b7219 */ /* 0x000fe200000006ff */
[----:B------:R-:W-:-:S02]  /*09c0*/  IMAD.MOV.U32 R6, RZ, RZ, R18 ;  /* 0x000000ffff067224 */ /* 0x000fc400078e0012 */
[----:B--2---:R-:W-:-:S04]  /*09d0*/  IMAD.MOV.U32 R7, RZ, RZ, R8 ;  /* 0x000000ffff077224 */ /* 0x004fc800078e0008 */
[----:B------:R-:W2:Y:S01]  /*09e0*/  LDC R24, c[0x0][0x610] ;  /* 0x00018400ff187b82 */ /* 0x000ea20000000800 */
[----:B---3--:R-:W-:Y:S05]  /*09f0*/  @!P0 BRA `(.L_x_6) ;  /* 0x0000000000288947 */ /* 0x008fea0003800000 */
[----:B------:R-:W3:Y:S02]  /*0a00*/  LDC R13, c[0x0][0x64c] ;  /* 0x00019300ff0d7b82 */ /* 0x000ee40000000800 */
[----:B---3--:R-:W-:-:S05]  /*0a10*/  IADD3 R13, P0, R18, R13, RZ ;  /* 0x0000000d120d7210 */ /* 0x008fca0007f1e0ff */
        /* <DEDUP_REMOVED lines=8> */
.L_x_6:
[----:B----4-:R-:W-:Y:S01]  /*0aa0*/  SHF.R.U64 R6, R6, R20, R7 ;  /* 0x0000001406067219 */ /* 0x010fe20000001207 */
[----:B-1----:R-:W-:Y:S01]  /*0ab0*/  VIADD R7, R21, 0xffffffff ;  /* 0xffffffff15077836 */ /* 0x002fe20000000000 */
[----:B------:R-:W-:Y:S01]  /*0ac0*/  LOP3.LUT R14, R27, R14, RZ, 0xc0, !PT ;  /* 0x0000000e1b0e7212 */ /* 0x000fe200078ec0ff */
[----:B------:R-:W-:Y:S02]  /*0ad0*/  IMAD.MOV R15, RZ, RZ, -R15 ;  /* 0x000000ffff0f7224 */ /* 0x000fe400078e0a0f */
[----:B------:R-:W-:Y:S01]  /*0ae0*/  IMAD.MOV R8, RZ, RZ, -R6 ;  /* 0x000000ffff087224 */ /* 0x000fe200078e0a06 */
[----:B------:R-:W-:Y:S01]  /*0af0*/  LOP3.LUT R7, R16, R7, RZ, 0xc0, !PT ;  /* 0x0000000710077212 */ /* 0x000fe200078ec0ff */
[----:B------:R-:W-:Y:S02]  /*0b00*/  IMAD R14, R11, R6, R14 ;  /* 0x000000060b0e7224 */ /* 0x000fe400078e020e */
[----:B------:R-:W-:Y:S02]  /*0b10*/  @P2 IMAD R5, R17, R15, R10 ;  /* 0x0000000f11052224 */ /* 0x000fe400078e020a */
[----:B0-----:R-:W-:-:S02]  /*0b20*/  IMAD R6, R8, R25, R18 ;  /* 0x0000001908067224 */ /* 0x001fc400078e0212 */
[----:B--2---:R-:W-:Y:S02]  /*0b30*/  IMAD R5, R14, R24, R5 ;  /* 0x000000180e057224 */ /* 0x004fe400078e0205 */
[----:B------:R-:W-:Y:S02]  /*0b40*/  IMAD R8, R6, R21, R7 ;  /* 0x0000001506087224 */ /* 0x000fe400078e0207 */
[----:B------:R-:W-:-:S03]  /*0b50*/  IMAD.MOV.U32 R12, RZ, RZ, 0x1 ;  /* 0x00000001ff0c7424 */ /* 0x000fc600078e00ff */
[----:B------:R-:W-:Y:S02]  /*0b60*/  SEL R6, R8, R5, !P2 ;  /* 0x0000000508067207 */ /* 0x000fe40005000000 */
[----:B------:R-:W-:Y:S01]  /*0b70*/  SEL R7, R5, R8, !P2 ;  /* 0x0000000805077207 */ /* 0x000fe20005000000 */
[----:B------:R-:W-:-:S07]  /*0b80*/  IMAD.MOV.U32 R5, RZ, RZ, R26 ;  /* 0x000000ffff057224 */ /* 0x000fce00078e001a */
.L_x_4:
[----:B------:R-:W-:-:S08]  /*0b90*/  NOP ;  /* 0x0000000000007918 */ /* 0x000fd00000000000 */
[----:B------:R-:W0:Y:S02]  /*0ba0*/  USETMAXREG.TRY_ALLOC.CTAPOOL UP0, 0xe8 ;  /* 0x000000e8000079c8 */ /* 0x000e240008000600 */
[----:B0-----:R-:W-:-:S13]  /*0bb0*/  PLOP3.LUT P0, PT, PT, PT, UP0, 0x80, 0x0 ;  /* 0x000000000000781c */ /* 0x001fda0003f0f008 */
[----:B------:R-:W-:Y:S05]  /*0bc0*/  @!P0 BRA `(.L_x_4) ;  /* 0xfffffffc00f08947 */ /* 0x000fea000383ffff */
[----:B------:R-:W-:Y:S01]  /*0bd0*/  ULDC.64 UR4, c[0x0][0x598] ;  /* 0x0001660000047ab9 */ /* 0x000fe20000000a00 */
[----:B------:R-:W-:Y:S01]  /*0be0*/  ULDC.64 UR18, c[0x0][0x208] ;  /* 0x0000820000127ab9 */ /* 0x000fe20000000a00 */
[----:B------:R-:W-:-:S04]  /*0bf0*/  ISETP.NE.U32.AND P0, PT, RZ, UR4, PT ;  /* 0x00000004ff007c0c */ /* 0x000fc8000bf05070 */
[----:B------:R-:W-:-:S13]  /*0c00*/  ISETP.NE.AND.EX P0, PT, RZ, UR5, PT, P0 ;  /* 0x00000005ff007c0c */ /* 0x000fda000bf05300 */
[----:B------:R-:W-:Y:S05]  /*0c10*/  @!P0 BRA `(.L_x_7) ;  /* 0x00000000001c8947 */ /* 0x000fea0003800000 */
[----:B------:R-:W0:Y:S02]  /*0c20*/  LDC.64 R8, c[0x0][0x598] ;  /* 0x00016600ff087b82 */ /* 0x000e240000000a00 */
[----:B0-----:R-:W2:Y:S02]  /*0c30*/  LDG.E.64 R8, desc[UR18][R8.64] ;  /* 0x0000001208087981 */ /* 0x001ea4000c1e1b00 */
[----:B--2---:R-:W-:-:S04]  /*0c40*/  ISETP.NE.U32.AND P0, PT, R8, RZ, PT ;  /* 0x000000ff0800720c */ /* 0x004fc80003f05070 */
[----:B------:R-:W-:-:S13]  /*0c50*/  ISETP.NE.AND.EX P0, PT, R9, RZ, PT, P0 ;  /* 0x000000ff0900720c */ /* 0x000fda0003f05300 */
[----:B------:R-:W-:Y:S05]  /*0c60*/  @!P0 BRA `(.L_x_7) ;  /* 0x0000000000088947 */ /* 0x000fea0003800000 */
[----:B------:R0:W5:Y:S01]  /*0c70*/  LD.E R8, desc[UR18][R8.64] ;  /* 0x0000001208087980 */ /* 0x000162000c101900 */
[----:B------:R-:W-:Y:S05]  /*0c80*/  BRA `(.L_x_8) ;  /* 0x0000000000207947 */ /* 0x000fea0003800000 */
.L_x_7:
[----:B------:R-:W-:Y:S02]  /*0c90*/  ULDC.64 UR4, c[0x0][0x588] ;  /* 0x0001620000047ab9 */ /* 0x000fe40000000a00 */
[----:B------:R-:W-:-:S04]  /*0ca0*/  ISETP.NE.U32.AND P0, PT, RZ, UR4, PT ;  /* 0x00000004ff007c0c */ /* 0x000fc8000bf05070 */
[----:B------:R-:W-:-:S13]  /*0cb0*/  ISETP.NE.AND.EX P0, PT, RZ, UR5, PT, P0 ;  /* 0x00000005ff007c0c */ /* 0x000fda000bf05300 */
[----:B------:R-:W-:Y:S05]  /*0cc0*/  @!P0 BRA `(.L_x_9) ;  /* 0x00000000000c8947 */ /* 0x000fea0003800000 */
[----:B------:R-:W0:Y:S02]  /*0cd0*/  LDC.64 R8, c[0x0][0x588] ;  /* 0x00016200ff087b82 */ /* 0x000e240000000a00 */
[----:B0-----:R1:W5:Y:S01]  /*0ce0*/  LDG.E R8, desc[UR18][R8.64] ;  /* 0x0000001208087981 */ /* 0x001362000c1e1900 */
[----:B------:R-:W-:Y:S05]  /*0cf0*/  BRA `(.L_x_8) ;  /* 0x0000000000047947 */ /* 0x000fea0003800000 */
.L_x_9:
[----:B------:R-:W2:Y:S02]  /*0d00*/  LDC R8, c[0x0][0x580] ;  /* 0x00016000ff087b82 */ /* 0x000ea40000000800 */
.L_x_8:
[----:B------:R-:W-:Y:S02]  /*0d10*/  ULDC.64 UR4, c[0x0][0x5a0] ;  /* 0x0001680000047ab9 */ /* 0x000fe40000000a00 */
[----:B------:R-:W-:-:S04]  /*0d20*/  ISETP.NE.U32.AND P0, PT, RZ, UR4, PT ;  /* 0x00000004ff007c0c */ /* 0x000fc8000bf05070 */
[----:B------:R-:W-:-:S13]  /*0d30*/  ISETP.NE.AND.EX P0, PT, RZ, UR5, PT, P0 ;  /* 0x00000005ff007c0c */ /* 0x000fda000bf05300 */
[----:B------:R-:W-:Y:S05]  /*0d40*/  @!P0 BRA `(.L_x_10) ;  /* 0x00000000001c8947 */ /* 0x000fea0003800000 */
[----:B------:R-:W3:Y:S02]  /*0d50*/  LDC.64 R10, c[0x0][0x5a0] ;  /* 0x00016800ff0a7b82 */ /* 0x000ee40000000a00 */
[----:B---3--:R-:W3:Y:S02]  /*0d60*/  LDG.E.64 R10, desc[UR18][R10.64] ;  /* 0x000000120a0a7981 */ /* 0x008ee4000c1e1b00 */
[----:B---3--:R-:W-:-:S04]  /*0d70*/  ISETP.NE.U32.AND P0, PT, R10, RZ, PT ;  /* 0x000000ff0a00720c */ /* 0x008fc80003f05070 */
[----:B------:R-:W-:-:S13]  /*0d80*/  ISETP.NE.AND.EX P0, PT, R11, RZ, PT, P0 ;  /* 0x000000ff0b00720c */ /* 0x000fda0003f05300 */
[----:B------:R-:W-:Y:S05]  /*0d90*/  @!P0 BRA `(.L_x_10) ;  /* 0x0000000000088947 */ /* 0x000fea0003800000 */
[----:B01----:R0:W5:Y:S01]  /*0da0*/  LD.E R9, desc[UR18][R10.64] ;  /* 0x000000120a097980 */ /* 0x003162000c101900 */
[----:B------:R-:W-:Y:S05]  /*0db0*/  BRA `(.L_x_11) ;  /* 0x0000000000207947 */ /* 0x000fea0003800000 */
.L_x_10:
[----:B------:R-:W-:Y:S02]  /*0dc0*/  ULDC.64 UR4, c[0x0][0x590] ;  /* 0x0001640000047ab9 */ /* 0x000fe40000000a00 */
[----:B------:R-:W-:-:S04]  /*0dd0*/  ISETP.NE.U32.AND P0, PT, RZ, UR4, PT ;  /* 0x00000004ff007c0c */ /* 0x000fc8000bf05070 */
[----:B------:R-:W-:-:S13]  /*0de0*/  ISETP.NE.AND.EX P0, PT, RZ, UR5, PT, P0 ;  /* 0x00000005ff007c0c */ /* 0x000fda000bf05300 */
[----:B------:R-:W-:Y:S05]  /*0df0*/  @!P0 BRA `(.L_x_12) ;  /* 0x00000000000c8947 */ /* 0x000fea0003800000 */
[----:B------:R-:W0:Y:S02]  /*0e00*/  LDC.64 R10, c[0x0][0x590] ;  /* 0x00016400ff0a7b82 */ /* 0x000e240000000a00 */
[----:B01----:R1:W5:Y:S01]  /*0e10*/  LDG.E R9, desc[UR18][R10.64] ;  /* 0x000000120a097981 */ /* 0x003362000c1e1900 */
[----:B------:R-:W-:Y:S05]  /*0e20*/  BRA `(.L_x_11) ;  /* 0x0000000000047947 */ /* 0x000fea0003800000 */
.L_x_12:
[----:B01----:R-:W3:Y:S02]  /*0e30*/  LDC R9, c[0x0][0x584] ;  /* 0x00016100ff097b82 */ /* 0x003ee40000000800 */
.L_x_11:
[----:B------:R-:W-:-:S13]  /*0e40*/  LOP3.LUT P0, RZ, R12, 0xff, RZ, 0xc0, !PT ;  /* 0x000000ff0cff7812 */ /* 0x000fda000780c0ff */
[----:B------:R-:W-:Y:S05]  /*0e50*/  @!P0 EXIT ;  /* 0x000000000000894d */ /* 0x000fea0003800000 */
[----:B------:R-:W-:Y:S01]  /*0e60*/  ULDC UR4, c[0x0][0x28c] ;  /* 0x0000a30000047ab9 */ /* 0x000fe20000000800 */
[----:B------:R-:W-:Y:S01]  /*0e70*/  LOP3.LUT R138, R4, 0x1, RZ, 0xfc, !PT ;  /* 0x00000001048a7812 */ /* 0x000fe200078efcff */
[----:B------:R-:W-:-:S04]  /*0e80*/  UIADD3 UR4, UR4, 0x3f, URZ ;  /* 0x0000003f04047890 */ /* 0x000fc8000fffe03f */
[----:B------:R-:W-:-:S04]  /*0e90*/  USHF.R.S32.HI UR5, URZ, 0x1f, UR4 ;  /* 0x0000001f3f057899 */ /* 0x000fc80008011404 */
[----:B------:R-:W-:-:S03]  /*0ea0*/  ULEA.HI UR5, UR5, UR4, URZ, 0x6 ;  /* 0x0000000405057291 */ /* 0x000fc6000f8f303f */
[----:B------:R-:W-:Y:S01]  /*0eb0*/  UMOV UR4, URZ ;  /* 0x0000003f00047c82 */ /* 0x000fe20008000000 */
[----:B------:R-:W-:-:S03]  /*0ec0*/  USHF.R.S32.HI UR9, URZ, 0x6, UR5 ;  /* 0x000000063f097899 */ /* 0x000fc60008011405 */
[----:B------:R-:W-:-:S09]  /*0ed0*/  UMOV UR5, URZ ;  /* 0x0000003f00057c82 */ /* 0x000fd20008000000 */
.L_x_165:
[----:B01----:R-:W-:Y:S01]  /*0ee0*/  LOP3.LUT R10, R0, 0x80, RZ, 0xc0, !PT ;  /* 0x00000080000a7812 */ /* 0x003fe200078ec0ff */
[----:B------:R-:W0:Y:S01]  /*0ef0*/  S2UR UR13, SR_CgaCtaId ;  /* 0x00000000000d79c3 */ /* 0x000e220000008800 */
[----:B------:R-:W-:Y:S01]  /*0f00*/  UMOV UR12, 0x400 ;  /* 0x00000400000c7882 */ /* 0x000fe20000000000 */
[----:B------:R-:W-:Y:S01]  /*0f10*/  UMOV UR6, URZ ;  /* 0x0000003f00067c82 */ /* 0x000fe20008000000 */
[----:B------:R-:W-:Y:S01]  /*0f20*/  SHF.R.U32.HI R10, RZ, 0x7, R10 ;  /* 0x00000007ff0a7819 */ /* 0x000fe2000001160a */
[----:B------:R-:W-:Y:S01]  /*0f30*/  UMOV UR7, URZ ;  /* 0x0000003f00077c82 */ /* 0x000fe20008000000 */
[----:B------:R-:W-:Y:S01]  /*0f40*/  UMOV UR16, UR5 ;  /* 0x0000000500107c82 */ /* 0x000fe20008000000 */
[----:B------:R-:W-:Y:S02]  /*0f50*/  CS2R R14, SRZ ;  /* 0x00000000000e7805 */ /* 0x000fe4000001ff00 */
[----:B------:R-:W-:Y:S01]  /*0f60*/  CS2R R12, SRZ ;  /* 0x00000000000c7805 */ /* 0x000fe2000001ff00 */
[----:B------:R-:W1:Y:S01]  /*0f70*/  LDC R11, c[0x0][0x28c] ;  /* 0x0000a300ff0b7b82 */ /* 0x000e620000000800 */
[----:B------:R-:W4:Y:S01]  /*0f80*/  SHFL.IDX PT, R10, R10, RZ, 0x1f ;  /* 0x00001fff0a0a7589 */ /* 0x000f2200000e0000 */
[----:B------:R-:W-:-:S02]  /*0f90*/  CS2R R16, SRZ ;  /* 0x0000000000107805 */ /* 0x000fc4000001ff00 */
[----:B------:R-:W-:Y:S02]  /*0fa0*/  CS2R R18, SRZ ;  /* 0x0000000000127805 */ /* 0x000fe4000001ff00 */
[----:B------:R-:W-:Y:S02]  /*0fb0*/  CS2R R20, SRZ ;  /* 0x0000000000147805 */ /* 0x000fe4000001ff00 */
[----:B------:R-:W-:Y:S02]  /*0fc0*/  CS2R R22, SRZ ;  /* 0x0000000000167805 */ /* 0x000fe4000001ff00 */
[----:B------:R-:W-:Y:S02]  /*0fd0*/  CS2R R88, SRZ ;  /* 0x0000000000587805 */ /* 0x000fe4000001ff00 */
[----:B------:R-:W-:Y:S02]  /*0fe0*/  CS2R R90, SRZ ;  /* 0x00000000005a7805 */ /* 0x000fe4000001ff00 */
        /* <DEDUP_REMOVED lines=16> */
[----:B-1----:R-:W-:Y:S02]  /*10f0*/  ISETP.GE.AND P0, PT, R11, 0x1, PT ;  /* 0x000000010b00780c */ /* 0x002fe40003f06270 */
[----:B------:R-:W-:Y:S02]  /*1100*/  CS2R R124, SRZ ;  /* 0x00000000007c7805 */ /* 0x000fe4000001ff00 */
[----:B----4-:R-:W-:-:S02]  /*1110*/  R2UR UR8, R10 ;  /* 0x000000000a0872ca */ /* 0x010fc400000e0000 */
[----:B------:R-:W-:Y:S02]  /*1120*/  CS2R R126, SRZ ;  /* 0x00000000007e7805 */ /* 0x000fe4000001ff00 */
[----:B------:R-:W-:Y:S02]  /*1130*/  CS2R R128, SRZ ;  /* 0x0000000000807805 */ /* 0x000fe4000001ff00 */
[----:B------:R-:W-:Y:S02]  /*1140*/  CS2R R130, SRZ ;  /* 0x0000000000827805 */ /* 0x000fe4000001ff00 */
[----:B------:R-:W-:Y:S02]  /*1150*/  CS2R R132, SRZ ;  /* 0x0000000000847805 */ /* 0x000fe4000001ff00 */
[----:B------:R-:W-:Y:S02]  /*1160*/  CS2R R134, SRZ ;  /* 0x0000000000867805 */ /* 0x000fe4000001ff00 */
[----:B------:R-:W-:Y:S01]  /*1170*/  CS2R R136, SRZ ;  /* 0x0000000000887805 */ /* 0x000fe2000001ff00 */
[----:B------:R-:W-:Y:S01]  /*1180*/  IMAD.MOV.U32 R139, RZ, RZ, RZ ;  /* 0x000000ffff8b7224 */ /* 0x000fe200078e00ff */
[----:B------:R-:W-:Y:S01]  /*1190*/  CS2R R24, SRZ ;  /* 0x0000000000187805 */ /* 0x000fe2000001ff00 */
[----:B------:R-:W-:Y:S01]  /*11a0*/  IMAD.MOV.U32 R141, RZ, RZ, RZ ;  /* 0x000000ffff8d7224 */ /* 0x000fe200078e00ff */
[----:B---3--:R-:W-:Y:S01]  /*11b0*/  CS2R R26, SRZ ;  /* 0x00000000001a7805 */ /* 0x008fe2000001ff00 */
[----:B------:R-:W-:Y:S01]  /*11c0*/  IMAD.U32 R142, RZ, RZ, UR4 ;  /* 0x00000004ff8e7e24 */ /* 0x000fe2000f8e00ff */
[----:B------:R-:W-:Y:S01]  /*11d0*/  CS2R R28, SRZ ;  /* 0x00000000001c7805 */ /* 0x000fe2000001ff00 */
[----:B------:R-:W-:Y:S01]  /*11e0*/  ULEA.HI UR10, UR8, UR8, URZ, 0x1 ;  /* 0x00000008080a7291 */ /* 0x000fe2000f8f083f */
[----:B------:R-:W-:-:S02]  /*11f0*/  CS2R R30, SRZ ;  /* 0x00000000001e7805 */ /* 0x000fc4000001ff00 */
[----:B------:R-:W-:Y:S02]  /*1200*/  CS2R R32, SRZ ;  /* 0x0000000000207805 */ /* 0x000fe4000001ff00 */
[----:B------:R-:W-:Y:S01]  /*1210*/  CS2R R34, SRZ ;  /* 0x0000000000227805 */ /* 0x000fe2000001ff00 */
[----:B------:R-:W-:Y:S01]  /*1220*/  ULOP3.LUT UR11, UR10, 0xffffe, URZ, 0xc0, !UPT ;  /* 0x000ffffe0a0b7892 */ /* 0x000fe2000f8ec03f */
[----:B------:R-:W-:Y:S01]  /*1230*/  CS2R R36, SRZ ;  /* 0x0000000000247805 */ /* 0x000fe2000001ff00 */
[----:B0-----:R-:W-:Y:S01]  /*1240*/  ULEA UR10, UR13, UR12, 0x18 ;  /* 0x0000000c0d0a7291 */ /* 0x001fe2000f8ec03f */
[----:B------:R-:W-:Y:S01]  /*1250*/  CS2R R38, SRZ ;  /* 0x0000000000267805 */ /* 0x000fe2000001ff00 */
[----:B------:R-:W-:Y:S01]  /*1260*/  UIADD3 UR11, UR8, -UR11, URZ ;  /* 0x8000000b080b7290 */ /* 0x000fe2000fffe03f */
[----:B------:R-:W-:Y:S02]  /*1270*/  CS2R R40, SRZ ;  /* 0x0000000000287805 */ /* 0x000fe4000001ff00 */
[----:B------:R-:W-:Y:S01]  /*1280*/  CS2R R42, SRZ ;  /* 0x00000000002a7805 */ /* 0x000fe2000001ff00 */
[----:B------:R-:W-:Y:S01]  /*1290*/  UMOV UR8, URZ ;  /* 0x0000003f00087c82 */ /* 0x000fe20008000000 */
[----:B------:R-:W-:Y:S01]  /*12a0*/  ULEA UR11, UR11, UR10, 0xc ;  /* 0x0000000a0b0b7291 */ /* 0x000fe2000f8e603f */
[----:B------:R-:W-:-:S02]  /*12b0*/  CS2R R44, SRZ ;  /* 0x00000000002c7805 */ /* 0x000fc4000001ff00 */
[----:B------:R-:W-:Y:S02]  /*12c0*/  CS2R R46, SRZ ;  /* 0x00000000002e7805 */ /* 0x000fe4000001ff00 */
[----:B------:R-:W-:Y:S01]  /*12d0*/  CS2R R48, SRZ ;  /* 0x0000000000307805 */ /* 0x000fe2000001ff00 */
[----:B------:R-:W-:Y:S01]  /*12e0*/  UIADD3 UR11, UR11, 0x100, URZ ;  /* 0x000001000b0b7890 */ /* 0x000fe2000fffe03f */
[----:B------:R-:W-:Y:S02]  /*12f0*/  CS2R R50, SRZ ;  /* 0x0000000000327805 */ /* 0x000fe4000001ff00 */
[----:B------:R-:W-:Y:S02]  /*1300*/  CS2R R52, SRZ ;  /* 0x0000000000347805 */ /* 0x000fe4000001ff00 */
[----:B------:R-:W-:Y:S01]  /*1310*/  CS2R R54, SRZ ;  /* 0x0000000000367805 */ /* 0x000fe2000001ff00 */
[----:B------:R-:W-:Y:S01]  /*1320*/  USHF.R.U32.HI UR11, URZ, 0x4, UR11 ;  /* 0x000000043f0b7899 */ /* 0x000fe2000801160b */
[----:B------:R-:W-:-:S02]  /*1330*/  CS2R R56, SRZ ;  /* 0x0000000000387805 */ /* 0x000fc4000001ff00 */
[----:B------:R-:W-:Y:S02]  /*1340*/  CS2R R58, SRZ ;  /* 0x00000000003a7805 */ /* 0x000fe4000001ff00 */
[----:B------:R-:W-:Y:S01]  /*1350*/  CS2R R60, SRZ ;  /* 0x00000000003c7805 */ /* 0x000fe2000001ff00 */
[----:B------:R-:W-:Y:S01]  /*1360*/  ULOP3.LUT UR11, UR11, 0x3fff, URZ, 0xc0, !UPT ;  /* 0x00003fff0b0b7892 */ /* 0x000fe2000f8ec03f */
        /* <DEDUP_REMOVED lines=12> */
[----:B------:R-:W-:Y:S01]  /*1430*/  CS2R R86, SRZ ;  /* 0x0000000000567805 */ /* 0x000fe2000001ff00 */
[----:B------:R-:W-:Y:S06]  /*1440*/  @!P0 BRA `(.L_x_13) ;  /* 0x0000000800308947 */ /* 0x000fec0003800000 */
[----:B------:R-:W-:-:S13]  /*1450*/  ISETP.NE.AND P1, PT, R138, 0x3, PT ;  /* 0x000000038a00780c */ /* 0x000fda0003f25270 */
[----:B------:R-:W-:Y:S05]  /*1460*/  @!P1 BRA `(.L_x_14) ;  /* 0x0000000000049947 */ /* 0x000fea0003800000 */
[----:B------:R-:W-:Y:S01]  /*1470*/  BPT.TRAP 0x1 ;  /* 0x000000040000795c */ /* 0x000fe20000300000 */
.L_x_14:
[----:B------:R-:W-:Y:S01]  /*1480*/  ULEA UR6, UR5, UR10, 0x3 ;  /* 0x0000000a05067291 */ /* 0x000fe2000f8e183f */
[----:B------:R-:W-:-:S05]  /*1490*/  IMAD.U32 R10, RZ, RZ, UR4 ;  /* 0x00000004ff0a7e24 */ /* 0x000fca000f8e00ff */
[----:B------:R-:W-:-:S04]  /*14a0*/  SHF.L.U32 R10, R10, 0x1f, RZ ;  /* 0x0000001f0a0a7819 */ /* 0x000fc800000006ff */
[----:B------:R0:W1:Y:S01]  /*14b0*/  SYNCS.PHASECHK.TRANS64.TRYWAIT P0, [UR6], R10 ;  /* 0x0000000aff0075a7 */ /* 0x0000620008000146 */
[----:B------:R-:W-:Y:S05]  /*14c0*/  @!P1 BRA `(.L_x_15) ;  /* 0x0000000000049947 */ /* 0x000fea0003800000 */
[----:B------:R-:W-:Y:S01]  /*14d0*/  BPT.TRAP 0x1 ;  /* 0x000000040000795c */ /* 0x000fe20000300000 */
.L_x_15:
[----:B-1----:R-:W-:Y:S05]  /*14e0*/  @P0 BRA `(.L_x_16) ;  /* 0x0000000000080947 */ /* 0x002fea0003800000 */
[----:B------:R-:W1:Y:S02]  /*14f0*/  SYNCS.PHASECHK.TRANS64.TRYWAIT P0, [UR6], R10 ;  /* 0x0000000aff0075a7 */ /* 0x000e640008000146 */
[----:B-1----:R-:W-:Y:S05]  /*1500*/  @!P0 BRA `(.L_x_17) ;  /* 0x0000007800b48947 */ /* 0x002fea0003800000 */
.L_x_16:
[----:B------:R-:W-:Y:S01]  /*1510*/  UIADD3 UR6, UR10, 0x4100, URZ ;  /* 0x000041000a067890 */ /* 0x000fe2000fffe03f */
[----:B------:R-:W-:Y:S01]  /*1520*/  WARPGROUP.ARRIVE ;  /* 0x00000000000079c5 */ /* 0x000fe20000000000 */
[----:B------:R-:W-:Y:S01]  /*1530*/  ULOP3.LUT UR12, UR11, 0x10000, URZ, 0xfc, !UPT ;  /* 0x000100000b0c7892 */ /* 0x000fe2000f8efc3f */
[----:B------:R-:W-:Y:S01]  /*1540*/  CS2R R14, SRZ ;  /* 0x00000000000e7805 */ /* 0x000fe2000001ff00 */
[----:B------:R-:W-:Y:S01]  /*1550*/  USHF.R.U32.HI UR6, URZ, 0x4, UR6 ;  /* 0x000000043f067899 */ /* 0x000fe20008011606 */
[----:B------:R-:W-:Y:S01]  /*1560*/  CS2R R12, SRZ ;  /* 0x00000000000c7805 */ /* 0x000fe2000001ff00 */
[----:B------:R-:W-:Y:S01]  /*1570*/  ULEA UR12, UR5, UR12, 0x9 ;  /* 0x0000000c050c7291 */ /* 0x000fe2000f8e483f */
[----:B------:R-:W-:Y:S01]  /*1580*/  CS2R R16, SRZ ;  /* 0x0000000000107805 */ /* 0x000fe2000001ff00 */
[----:B------:R-:W-:Y:S01]  /*1590*/  ULOP3.LUT UR6, UR6, 0x3fff, URZ, 0xc0, !UPT ;  /* 0x00003fff06067892 */ /* 0x000fe2000f8ec03f */
[----:B------:R-:W-:Y:S01]  /*15a0*/  CS2R R18, SRZ ;  /* 0x0000000000127805 */ /* 0x000fe2000001ff00 */
[----:B------:R-:W-:Y:S01]  /*15b0*/  UMOV UR13, 0x80000020 ;  /* 0x80000020000d7882 */ /* 0x000fe20000000000 */
[----:B------:R-:W-:Y:S01]  /*15c0*/  UMOV UR15, 0x80000020 ;  /* 0x80000020000f7882 */ /* 0x000fe20000000000 */
[----:B------:R-:W-:Y:S01]  /*15d0*/  ULOP3.LUT UR6, UR6, 0x10000, URZ, 0xfc, !UPT ;  /* 0x0001000006067892 */ /* 0x000fe2000f8efc3f */
[----:B------:R-:W-:Y:S01]  /*15e0*/  CS2R R20, SRZ ;  /* 0x0000000000147805 */ /* 0x000fe2000001ff00 */
[----:B------:R-:W-:Y:S01]  /*15f0*/  ULDC UR7, c[0x0][0x50c] ;  /* 0x0001430000077ab9 */ /* 0x000fe20000000800 */
[----:B------:R-:W-:Y:S01]  /*1600*/  CS2R R22, SRZ ;  /* 0x0000000000167805 */ /* 0x000fe2000001ff00 */
[----:B------:R-:W-:Y:S01]  /*1610*/  ULEA UR14, UR5, UR6, 0x9 ;  /* 0x00000006050e7291 */ /* 0x000fe2000f8e483f */
[----:B------:R-:W-:Y:S01]  /*1620*/  CS2R R88, SRZ ;  /* 0x0000000000587805 */ /* 0x000fe2000001ff00 */
[----:B------:R-:W-:Y:S01]  /*1630*/  UISETP.NE.AND UP0, UPT, UR7, 0x2, UPT ;  /* 0x000000020700788c */ /* 0x000fe2000bf05270 */
[----:B------:R-:W-:Y:S01]  /*1640*/  CS2R R90, SRZ ;  /* 0x00000000005a7805 */ /* 0x000fe2000001ff00 */
[----:B------:R-:W-:Y:S01]  /*1650*/  UMOV UR6, 0x2 ;  /* 0x0000000200067882 */ /* 0x000fe20000000000 */
[----:B------:R-:W-:Y:S01]  /*1660*/  CS2R R92, SRZ ;  /* 0x00000000005c7805 */ /* 0x000fe2000001ff00 */
[----:B------:R-:W-:Y:S01]  /*1670*/  USEL UR7, URZ, 0x1, UP0 ;  /* 0x000000013f077887 */ /* 0x000fe20008000000 */
[----:B------:R-:W-:-:S02]  /*1680*/  CS2R R94, SRZ ;  /* 0x00000000005e7805 */ /* 0x000fc4000001ff00 */
[----:B------:R-:W-:Y:S01]  /*1690*/  CS2R R96, SRZ ;  /* 0x0000000000607805 */ /* 0x000fe2000001ff00 */
[----:B------:R-:W-:Y:S01]  /*16a0*/  QGMMA.64x128x32.F32.E5M2.E5M2 R24, gdesc[UR12], RZ, !UPT ;  /* 0x01e000000c1879f3 */ /* 0x000fe2000c7038ff */
[----:B------:R-:W-:Y:S01]  /*16b0*/  UIADD3 UR12, UR12, 0x2, URZ ;  /* 0x000000020c0c7890 */ /* 0x000fe2000fffe03f */
[----:B------:R-:W-:Y:S02]  /*16c0*/  CS2R R98, SRZ ;  /* 0x0000000000627805 */ /* 0x000fe4000001ff00 */
[----:B------:R-:W-:Y:S01]  /*16d0*/  ISETP.NE.AND P0, PT, RZ, UR7, PT ;  /* 0x00000007ff007c0c */ /* 0x000fe2000bf05270 */
[----:B------:R-:W-:Y:S01]  /*16e0*/  UIADD3 UR14, UR14, 0x2, URZ ;  /* 0x000000020e0e7890 */ /* 0x000fe2000fffe03f */
[----:B------:R-:W-:Y:S01]  /*16f0*/  CS2R R100, SRZ ;  /* 0x0000000000647805 */ /* 0x000fe2000001ff00 */
[----:B------:R-:W-:Y:S01]  /*1700*/  UMOV UR13, 0x80000020 ;  /* 0x80000020000d7882 */ /* 0x000fe20000000000 */
[----:B------:R-:W-:Y:S01]  /*1710*/  UMOV UR15, 0x80000020 ;  /* 0x80000020000f7882 */ /* 0x000fe20000000000 */
        /* <DEDUP_REMOVED lines=17> */
[----:B------:R-:W-:Y:S01]  /*1830*/  CS2R R136, SRZ ;  /* 0x0000000000887805 */ /* 0x000fe2000001ff00 */
[----:B------:R-:W-:Y:S02]  /*1840*/  IMAD.MOV.U32 R139, RZ, RZ, RZ ;  /* 0x000000ffff8b7224 */ /* 0x000fe400078e00ff */
[----:B------:R-:W-:Y:S01]  /*1850*/  IMAD.MOV.U32 R141, RZ, RZ, RZ ;  /* 0x000000ffff8d7224 */ /* 0x000fe200078e00ff */
[----:B------:R-:W-:Y:S01]  /*1860*/  QGMMA.64x128x32.F32.E5M2.E5M2 R24, gdesc[UR12], R24, gsb0 ;  /* 0x01e000000c1879f3 */ /* 0x000fe20008003818 */
[----:B------:R-:W-:Y:S05]  /*1870*/  @!P0 BRA `(.L_x_18) ;  /* 0x0000000400088947 */ /* 0x000fea0003800000 */
[----:B------:R-:W-:Y:S02]  /*1880*/  WARPGROUP.DEPBAR.LE gsb0, 0x0 ;  /* 0x00008000000079c5 */ /* 0x000fe40000010000 */
[----:B------:R-:W-:-:S01]  /*1890*/  FADD R141, RZ, R24 ;  /* 0x00000018ff8d7221 */ /* 0x000fc20000000000 */
[----:B------:R-:W-:Y:S01]  /*18a0*/  FADD R136, RZ, R25 ;  /* 0x00000019ff887221 */ /* 0x000fe20000000000 */
        /* <DEDUP_REMOVED lines=62> */
[----:B------:R-:W-:-:S06]  /*1c90*/  UMOV UR6, URZ ;  /* 0x0000003f00067c82 */ /* 0x000fcc0008000000 */
.L_x_18:
[----:B------:R-:W-:-:S04]  /*1ca0*/  UIADD3 UR16, UR5, 0x1, URZ ;  /* 0x0000000105107890 */ /* 0x000fc8000fffe03f */
[----:B------:R-:W-:-:S04]  /*1cb0*/  UISETP.NE.AND UP0, UPT, UR16, 0x2, UPT ;  /* 0x000000021000788c */ /* 0x000fc8000bf05270 */
[----:B------:R-:W-:Y:S02]  /*1cc0*/  USEL UR8, URZ, 0x1, UP0 ;  /* 0x000000013f087887 */ /* 0x000fe40008000000 */
[----:B------:R-:W-:Y:S02]  /*1cd0*/  USEL UR16, UR16, URZ, UP0 ;  /* 0x0000003f10107287 */ /* 0x000fe40008000000 */
[----:B------:R-:W-:-:S06]  /*1ce0*/  ULOP3.LUT UR8, UR4, UR8, URZ, 0x3c, !UPT ;  /* 0x0000000804087292 */ /* 0x000fcc000f8e3c3f */
[----:B------:R-:W-:Y:S01]  /*1cf0*/  IMAD.U32 R142, RZ, RZ, UR8 ;  /* 0x00000008ff8e7e24 */ /* 0x000fe2000f8e00ff */
[----:B------:R-:W-:-:S06]  /*1d00*/  UMOV UR8, 0x1 ;  /* 0x0000000100087882 */ /* 0x000fcc0000000000 */
.L_x_13:
[----:B------:R-:W-:-:S04]  /*1d10*/  UISETP.LT.AND UP0, UPT, UR9, 0x1, UPT ;  /* 0x000000010900788c */ /* 0x000fc8000bf01270 */
[----:B------:R-:W-:-:S04]  /*1d20*/  USEL UR12, UR9, 0x1, UP0 ;  /* 0x00000001090c7887 */ /* 0x000fc80008000000 */
[----:B------:R-:W-:-:S04]  /*1d30*/  UIADD3 UR12, UR9, -UR12, URZ ;  /* 0x8000000c090c7290 */ /* 0x000fc8000fffe03f */
[----:B------:R-:W-:-:S06]  /*1d40*/  UISETP.GE.AND UP0, UPT, UR12, 0x1, UPT ;  /* 0x000000010c00788c */ /* 0x000fcc000bf06270 */
[----:B------:R-:W-:-:S13]  /*1d50*/  PLOP3.LUT P0, PT, PT, PT, UP0, 0x80, 0x0 ;  /* 0x000000000000781c */ /* 0x000fda0003f0f008 */
[----:B------:R-:W-:Y:S05]  /*1d60*/  @!P0 BRA `(.L_x_19) ;  /* 0x0000000800048947 */ /* 0x000fea0003800000 */
[----:B01----:R-:W-:Y:S01]  /*1d70*/  IMAD.U32 R10, RZ, RZ, UR12 ;  /* 0x0000000cff0a7e24 */ /* 0x003fe2000f8e00ff */
[----:B------:R-:W-:Y:S01]  /*1d80*/  UMOV UR17, UR5 ;  /* 0x0000000500117c82 */ /* 0x000fe20008000000 */
[----:B------:R-:W-:-:S05]  /*1d90*/  ULDC UR20, c[0x0][0x50c] ;  /* 0x0001430000147ab9 */ /* 0x000fca0000000800 */
.L_x_27:
[----:B------:R-:W-:-:S13]  /*1da0*/  ISETP.NE.AND P1, PT, R138, 0x3, PT ;  /* 0x000000038a00780c */ /* 0x000fda0003f25270 */
[----:B01----:R-:W-:Y:S05]  /*1db0*/  @!P1 BRA `(.L_x_20) ;  /* 0x0000000000049947 */ /* 0x003fea0003800000 */
[----:B------:R-:W-:Y:S01]  /*1dc0*/  BPT.TRAP 0x1 ;  /* 0x000000040000795c */ /* 0x000fe20000300000 */
.L_x_20:
[----:B------:R-:W0:Y:S01]  /*1dd0*/  S2UR UR12, SR_CgaCtaId ;  /* 0x00000000000c79c3 */ /* 0x000e220000008800 */
[----:B------:R-:W-:Y:S01]  /*1de0*/  UMOV UR10, 0x400 ;  /* 0x00000400000a7882 */ /* 0x000fe20000000000 */
[----:B------:R-:W-:Y:S01]  /*1df0*/  SHF.L.U32 R11, R142, 0x1f, RZ ;  /* 0x0000001f8e0b7819 */ /* 0x000fe200000006ff */
[----:B0-----:R-:W-:-:S04]  /*1e00*/  ULEA UR10, UR12, UR10, 0x18 ;  /* 0x0000000a0c0a7291 */ /* 0x001fc8000f8ec03f */
[----:B------:R-:W-:-:S09]  /*1e10*/  ULEA UR12, UR16, UR10, 0x3 ;  /* 0x0000000a100c7291 */ /* 0x000fd2000f8e183f */
[----:B------:R0:W1:Y:S01]  /*1e20*/  SYNCS.PHASECHK.TRANS64.TRYWAIT P0, [UR12], R11 ;  /* 0x0000000bff0075a7 */ /* 0x000062000800014c */
[----:B------:R-:W-:Y:S05]  /*1e30*/  @!P1 BRA `(.L_x_21) ;  /* 0x0000000000049947 */ /* 0x000fea0003800000 */
[----:B------:R-:W-:Y:S01]  /*1e40*/  BPT.TRAP 0x1 ;  /* 0x000000040000795c */ /* 0x000fe20000300000 */
.L_x_21:
[----:B-1----:R-:W-:Y:S05]  /*1e50*/  @P0 BRA `(.L_x_22) ;  /* 0x0000000000080947 */ /* 0x002fea0003800000 */
[----:B------:R-:W1:Y:S02]  /*1e60*/  SYNCS.PHASECHK.TRANS64.TRYWAIT P0, [UR12], R11 ;  /* 0x0000000bff0075a7 */ /* 0x000e64000800014c */
[----:B-1----:R-:W-:Y:S05]  /*1e70*/  @!P0 BRA `(.L_x_23) ;  /* 0x0000007000708947 */ /* 0x002fea0003800000 */
.L_x_22:
[----:B------:R-:W-:Y:S01]  /*1e80*/  UIADD3 UR12, UR10, 0x4100, URZ ;  /* 0x000041000a0c7890 */ /* 0x000fe2000fffe03f */
[----:B------:R-:W-:Y:S01]  /*1e90*/  WARPGROUP.ARRIVE ;  /* 0x00000000000079c5 */ /* 0x000fe20000000000 */
[----:B------:R-:W-:Y:S02]  /*1ea0*/  UISETP.NE.AND UP0, UPT, UR7, URZ, UPT ;  /* 0x0000003f0700728c */ /* 0x000fe4000bf05270 */
[----:B------:R-:W-:Y:S02]  /*1eb0*/  USHF.R.U32.HI UR12, URZ, 0x4, UR12 ;  /* 0x000000043f0c7899 */ /* 0x000fe4000801160c */
[----:B------:R-:W-:Y:S02]  /*1ec0*/  USEL UR8, UR8, URZ, !UP0 ;  /* 0x0000003f08087287 */ /* 0x000fe4000c000000 */
[----:B------:R-:W-:Y:S02]  /*1ed0*/  ULOP3.LUT UR7, UR12, 0x3fff, URZ, 0xc0, !UPT ;  /* 0x00003fff0c077892 */ /* 0x000fe4000f8ec03f */
[----:B------:R-:W-:-:S02]  /*1ee0*/  ULOP3.LUT UR12, UR11, 0x10000, URZ, 0xfc, !UPT ;  /* 0x000100000b0c7892 */ /* 0x000fc4000f8efc3f */
[----:B------:R-:W-:Y:S02]  /*1ef0*/  ULOP3.LUT UR7, UR7, 0x10000, URZ, 0xfc, !UPT ;  /* 0x0001000007077892 */ /* 0x000fe4000f8efc3f */
[----:B------:R-:W-:Y:S02]  /*1f00*/  UISETP.NE.U32.AND UP0, UPT, UR8, URZ, UPT ;  /* 0x0000003f0800728c */ /* 0x000fe4000bf05070 */
[----:B------:R-:W-:Y:S02]  /*1f10*/  ULEA UR12, UR16, UR12, 0x9 ;  /* 0x0000000c100c7291 */ /* 0x000fe4000f8e483f */
[----:B------:R-:W-:Y:S01]  /*1f20*/  ULEA UR14, UR16, UR7, 0x9 ;  /* 0x00000007100e7291 */ /* 0x000fe2000f8e483f */
[----:B------:R-:W-:Y:S01]  /*1f30*/  UMOV UR13, 0x80000020 ;  /* 0x80000020000d7882 */ /* 0x000fe20000000000 */
[----:B------:R-:W-:Y:S01]  /*1f40*/  UMOV UR15, 0x80000020 ;  /* 0x80000020000f7882 */ /* 0x000fe20000000000 */
[----:B------:R-:W-:-:S06]  /*1f50*/  UIADD3 UR6, UR6, 0x2, URZ ;  /* 0x0000000206067890 */ /* 0x000fcc000fffe03f */
[----:B------:R-:W-:Y:S01]  /*1f60*/  QGMMA.64x128x32.F32.E5M2.E5M2 R24, gdesc[UR12], R24, UP0 ;  /* 0x01e000000c1879f3 */ /* 0x000fe2000bf03818 */
[----:B------:R-:W-:Y:S02]  /*1f70*/  UIADD3 UR12, UR12, 0x2, URZ ;  /* 0x000000020c0c7890 */ /* 0x000fe4000fffe03f */
[----:B------:R-:W-:Y:S01]  /*1f80*/  UIADD3 UR14, UR14, 0x2, URZ ;  /* 0x000000020e0e7890 */ /* 0x000fe2000fffe03f */
[----:B------:R-:W-:Y:S01]  /*1f90*/  UMOV UR13, 0x80000020 ;  /* 0x80000020000d7882 */ /* 0x000fe20000000000 */
[----:B------:R-:W-:Y:S01]  /*1fa0*/  UMOV UR15, 0x80000020 ;  /* 0x80000020000f7882 */ /* 0x000fe20000000000 */
[----:B------:R-:W-:-:S04]  /*1fb0*/  UISETP.NE.AND UP0, UPT, UR6, UR20, UPT ;  /* 0x000000140600728c */ /* 0x000fc8000bf05270 */
[----:B------:R-:W-:-:S06]  /*1fc0*/  USEL UR7, URZ, 0x1, UP0 ;  /* 0x000000013f077887 */ /* 0x000fcc0008000000 */
[----:B------:R-:W-:Y:S01]  /*1fd0*/  ISETP.NE.AND P0, PT, RZ, UR7, PT ;  /* 0x00000007ff007c0c */ /* 0x000fe2000bf05270 */
[----:B------:R-:W-:Y:S03]  /*1fe0*/  QGMMA.64x128x32.F32.E5M2.E5M2 R24, gdesc[UR12], R24, gsb0 ;  /* 0x01e000000c1879f3 */ /* 0x000fe60008003818 */
[----:B------:R-:W-:-:S09]  /*1ff0*/  WARPGROUP.DEPBAR.LE gsb0, 0x1 ;  /* 0x00008000000079c5 */ /* 0x000fd20000010100 */
[----:B------:R-:W-:Y:S05]  /*2000*/  @!P0 BRA `(.L_x_24) ;  /* 0x0000000400088947 */ /* 0x000fea0003800000 */
[----:B------:R-:W-:Y:S02]  /*2010*/  WARPGROUP.DEPBAR.LE gsb0, 0x0 ;  /* 0x00008000000079c5 */ /* 0x000fe40000010000 */
[----:B------:R-:W-:-:S01]  /*2020*/  FADD R141, R24, R141 ;  /* 0x0000008d188d7221 */ /* 0x000fc20000000000 */
[----:B------:R-:W-:Y:S01]  /*2030*/  FADD R136, R25, R136 ;  /* 0x0000008819887221 */ /* 0x000fe20000000000 */
        /* <DEDUP_REMOVED lines=62> */
[----:B------:R-:W-:-:S06]  /*2420*/  UMOV UR6, URZ ;  /* 0x0000003f00067c82 */ /* 0x000fcc0008000000 */
.L_x_24:
[----:B------:R-:W-:Y:S05]  /*2430*/  @!P1 BRA `(.L_x_25) ;  /* 0x0000000000049947 */ /* 0x000fea0003800000 */
[----:B------:R-:W-:Y:S01]  /*2440*/  BPT.TRAP 0x1 ;  /* 0x000000040000795c */ /* 0x000fe20000300000 */
.L_x_25:
[----:B------:R-:W-:Y:S01]  /*2450*/  ULEA UR8, UR17, UR10, 0x3 ;  /* 0x0000000a11087291 */ /* 0x000fe2000f8e183f */
[----:B------:R-:W-:-:S03]  /*2460*/  ISETP.GT.U32.AND P0, PT, R4, 0x1, PT ;  /* 0x000000010400780c */ /* 0x000fc60003f04070 */
[----:B------:R-:W-:-:S04]  /*2470*/  UIADD3 UR8, UR8, 0x10, URZ ;  /* 0x0000001008087890 */ /* 0x000fc8000fffe03f */
[----:B------:R-:W-:-:S09]  /*2480*/  UPRMT UR8, URZ, 0x654, UR8 ;  /* 0x000006543f087896 */ /* 0x000fd20008000008 */
[----:B------:R-:W-:Y:S01]  /*2490*/  SYNCS.ARRIVE.TRANS64.RED.A1T0 RZ, [UR8], RZ ;  /* 0x000000ffffff79a7 */ /* 0x000fe20008100408 */
[----:B------:R-:W-:Y:S05]  /*24a0*/  @P0 BRA `(.L_x_26) ;  /* 0x0000000000040947 */ /* 0x000fea0003800000 */
[----:B------:R-:W-:Y:S01]  /*24b0*/  BPT.TRAP 0x1 ;  /* 0x000000040000795c */ /* 0x000fe20000300000 */
.L_x_26:
[----:B------:R-:W-:Y:S01]  /*24c0*/  UIADD3 UR16, UR16, 0x1, URZ ;  /* 0x0000000110107890 */ /* 0x000fe2000fffe03f */
[C---:B------:R-:W-:Y:S01]  /*24d0*/  ISETP.GT.AND P0, PT, R10.reuse, 0x1, PT ;  /* 0x000000010a00780c */ /* 0x040fe20003f04270 */
[----:B------:R-:W-:Y:S01]  /*24e0*/  UIADD3 UR17, UR17, 0x1, URZ ;  /* 0x0000000111117890 */ /* 0x000fe2000fffe03f */
[----:B------:R-:W-:Y:S01]  /*24f0*/  VIADD R10, R10, 0xffffffff ;  /* 0xffffffff0a0a7836 */ /* 0x000fe20000000000 */
[----:B------:R-:W-:Y:S02]  /*2500*/  UISETP.NE.AND UP0, UPT, UR16, 0x2, UPT ;  /* 0x000000021000788c */ /* 0x000fe4000bf05270 */
[----:B------:R-:W-:Y:S02]  /*2510*/  UISETP.NE.AND UP1, UPT, UR17, 0x2, UPT ;  /* 0x000000021100788c */ /* 0x000fe4000bf25270 */
[----:B------:R-:W-:Y:S02]  /*2520*/  USEL UR8, URZ, 0x1, UP0 ;  /* 0x000000013f087887 */ /* 0x000fe40008000000 */
[----:B------:R-:W-:-:S02]  /*2530*/  USEL UR16, UR16, URZ, UP0 ;  /* 0x0000003f10107287 */ /* 0x000fc40008000000 */
[----:B------:R-:W-:Y:S02]  /*2540*/  USEL UR17, UR17, URZ, UP1 ;  /* 0x0000003f11117287 */ /* 0x000fe40008800000 */
[----:B------:R-:W-:Y:S01]  /*2550*/  LOP3.LUT R142, R142, UR8, RZ, 0x3c, !PT ;  /* 0x000000088e8e7c12 */ /* 0x000fe2000f8e3cff */
[----:B------:R-:W-:Y:S01]  /*2560*/  UMOV UR8, 0x1 ;  /* 0x0000000100087882 */ /* 0x000fe20000000000 */
[----:B------:R-:W-:Y:S08]  /*2570*/  @P0 BRA `(.L_x_27) ;  /* 0xfffffff800080947 */ /* 0x000ff0000383ffff */
.L_x_19:
[----:B------:R-:W-:Y:S01]  /*2580*/  UISETP.NE.AND UP0, UPT, UR6, URZ, UPT ;  /* 0x0000003f0600728c */ /* 0x000fe2000bf05270 */
[----:B01----:R-:W0:Y:S03]  /*2590*/  LDC R10, c[0x0][0x28c] ;  /* 0x0000a300ff0a7b82 */ /* 0x003e260000000800 */
[----:B------:R-:W-:-:S06]  /*25a0*/  USEL UR6, URZ, 0x1, !UP0 ;  /* 0x000000013f067887 */ /* 0x000fcc000c000000 */
[----:B------:R-:W-:Y:S02]  /*25b0*/  ISETP.NE.AND P0, PT, RZ, UR6, PT ;  /* 0x00000006ff007c0c */ /* 0x000fe4000bf05270 */
[----:B0-----:R-:W-:-:S11]  /*25c0*/  ISETP.GE.AND P1, PT, R10, 0x1, PT ;  /* 0x000000010a00780c */ /* 0x001fd60003f26270 */
[----:B------:R-:W-:Y:S05]  /*25d0*/  @!P0 BRA `(.L_x_28) ;  /* 0x0000000400048947 */ /* 0x000fea0003800000 */
[----:B------:R-:W-:Y:S02]  /*25e0*/  WARPGROUP.DEPBAR.LE gsb0, 0x0 ;  /* 0x00008000000079c5 */ /* 0x000fe40000010000 */
[----:B------:R-:W-:Y:S01]  /*25f0*/  FADD R141, R24, R141 ;  /* 0x0000008d188d7221 */ /* 0x000fe20000000000 */
        /* <DEDUP_REMOVED lines=62> */
[----:B------:R-:W-:-:S07]  /*29e0*/  FADD R14, R14, R87 ;  /* 0x000000570e0e7221 */ /* 0x000fce0000000000 */
.L_x_28:
[----:B------:R-:W-:Y:S02]  /*29f0*/  WARPGROUP.DEPBAR.LE gsb0, 0x0 ;  /* 0x00008000000079c5 */ /* 0x000fe40000010000 */
[----:B------:R-:W-:Y:S05]  /*2a00*/  @!P1 BRA `(.L_x_29) ;  /* 0x0000000000389947 */ /* 0x000fea0003800000 */
[----:B------:R-:W-:-:S13]  /*2a10*/  ISETP.NE.AND P0, PT, R138, 0x3, PT ;  /* 0x000000038a00780c */ /* 0x000fda0003f05270 */
[----:B------:R-:W-:Y:S05]  /*2a20*/  @!P0 BRA `(.L_x_30) ;  /* 0x0000000000048947 */ /* 0x000fea0003800000 */
[----:B------:R-:W-:Y:S01]  /*2a30*/  BPT.TRAP 0x1 ;  /* 0x000000040000795c */ /* 0x000fe20000300000 */
.L_x_30:
[----:B------:R-:W-:Y:S01]  /*2a40*/  UISETP.LT.AND UP0, UPT, UR9, 0x1, UPT ;  /* 0x000000010900788c */ /* 0x000fe2000bf01270 */
[----:B------:R-:W-:-:S03]  /*2a50*/  ISETP.GT.U32.AND P0, PT, R4, 0x1, PT ;  /* 0x000000010400780c */ /* 0x000fc60003f04070 */
[----:B------:R-:W-:-:S04]  /*2a60*/  USEL UR6, UR9, 0x1, UP0 ;  /* 0x0000000109067887 */ /* 0x000fc80008000000 */
[----:B------:R-:W-:-:S04]  /*2a70*/  UIADD3 UR6, UR5, UR9, -UR6 ;  /* 0x0000000905067290 */ /* 0x000fc8000fffe806 */
[----:B------:R-:W-:-:S04]  /*2a80*/  USHF.L.U32 UR6, UR6, 0x3, URZ ;  /* 0x0000000306067899 */ /* 0x000fc8000800063f */
[----:B------:R-:W-:-:S04]  /*2a90*/  ULOP3.LUT UR6, UR6, 0x8, URZ, 0xc0, !UPT ;  /* 0x0000000806067892 */ /* 0x000fc8000f8ec03f */
[----:B------:R-:W-:-:S04]  /*2aa0*/  UIADD3 UR6, UR10, 0x10, UR6 ;  /* 0x000000100a067890 */ /* 0x000fc8000fffe006 */
[----:B------:R-:W-:-:S09]  /*2ab0*/  UPRMT UR6, URZ, 0x654, UR6 ;  /* 0x000006543f067896 */ /* 0x000fd20008000006 */
[----:B------:R-:W-:Y:S01]  /*2ac0*/  SYNCS.ARRIVE.TRANS64.RED.A1T0 RZ, [UR6], RZ ;  /* 0x000000ffffff79a7 */ /* 0x000fe20008100406 */
[----:B------:R-:W-:Y:S05]  /*2ad0*/  @P0 BRA `(.L_x_29) ;  /* 0x0000000000040947 */ /* 0x000fea0003800000 */
[----:B------:R-:W-:Y:S01]  /*2ae0*/  BPT.TRAP 0x1 ;  /* 0x000000040000795c */ /* 0x000fe20000300000 */
.L_x_29:
[----:B------:R-:W0:Y:S01]  /*2af0*/  LDC R26, c[0x0][0x288] ;  /* 0x0000a200ff1a7b82 */ /* 0x000e220000000800 */
[----:B------:R-:W-:Y:S01]  /*2b00*/  IMAD.SHL.U32 R6, R6, 0x80, RZ ;  /* 0x0000008006067824 */ /* 0x000fe200078e00ff */
[--C-:B------:R-:W-:Y:S01]  /*2b10*/  SHF.R.U32.HI R10, RZ, 0x2, R0.reuse ;  /* 0x00000002ff0a7819 */ /* 0x100fe20000011600 */
[----:B------:R-:W-:Y:S01]  /*2b20*/  IMAD.SHL.U32 R29, R7, 0x80, RZ ;  /* 0x00000080071d7824 */ /* 0x000fe200078e00ff */
[----:B------:R-:W-:Y:S01]  /*2b30*/  LOP3.LUT R24, R0, 0x60, RZ, 0xc0, !PT ;  /* 0x0000006000187812 */ /* 0x000fe200078ec0ff */
[----:B------:R-:W-:Y:S01]  /*2b40*/  ULDC UR6, c[0x0][0x284] ;  /* 0x0000a10000067ab9 */ /* 0x000fe20000000800 */
[----:B------:R-:W-:Y:S02]  /*2b50*/  SHF.R.U32.HI R25, RZ, 0x7, R0 ;  /* 0x00000007ff197819 */ /* 0x000fe40000011600 */
[----:B------:R-:W-:Y:S02]  /*2b60*/  LOP3.LUT R11, R10, 0x7, RZ, 0xc0, !PT ;  /* 0x000000070a0b7812 */ /* 0x000fe400078ec0ff */
[----:B------:R-:W-:-:S02]  /*2b70*/  SHF.R.U32.HI R24, RZ, 0x1, R24 ;  /* 0x00000001ff187819 */ /* 0x000fc40000011618 */
[----:B------:R-:W-:Y:S02]  /*2b80*/  LOP3.LUT R10, R25, 0x1, RZ, 0xc0, !PT ;  /* 0x00000001190a7812 */ /* 0x000fe400078ec0ff */
[----:B------:R-:W-:Y:S02]  /*2b90*/  IADD3 R27, RZ, -R24, -R11 ;  /* 0x80000018ff1b7210 */ /* 0x000fe40007ffe80b */
[----:B------:R-:W-:Y:S01]  /*2ba0*/  LOP3.LUT R25, R0, 0x3, RZ, 0xc0, !PT ;  /* 0x0000000300197812 */ /* 0x000fe200078ec0ff */
[C---:B------:R-:W-:Y:S02]  /*2bb0*/  IMAD.SHL.U32 R28, R10.reuse, 0x40, RZ ;  /* 0x000000400a1c7824 */ /* 0x040fe400078e00ff */
[----:B------:R-:W-:-:S03]  /*2bc0*/  IMAD R10, R10, -0x40, R27 ;  /* 0xffffffc00a0a7824 */ /* 0x000fc600078e021b */
[----:B------:R-:W-:Y:S01]  /*2bd0*/  LOP3.LUT R11, R28, 0x40, R11, 0xe2, !PT ;  /* 0x000000401c0b7812 */ /* 0x000fe200078ee20b */
[----:B------:R-:W-:Y:S01]  /*2be0*/  IMAD.MOV.U32 R28, RZ, RZ, -0x1 ;  /* 0xffffffffff1c7424 */ /* 0x000fe200078e00ff */
[----:B0-----:R-:W-:Y:S01]  /*2bf0*/  ISETP.GE.AND P0, PT, R6, R26, PT ;  /* 0x0000001a0600720c */ /* 0x001fe20003f06270 */
[----:B------:R-:W-:Y:S01]  /*2c00*/  IMAD R31, R25, -0x2, R26 ;  /* 0xfffffffe191f7824 */ /* 0x000fe200078e021a */
[----:B------:R-:W-:Y:S01]  /*2c10*/  IADD3 R34, -R29, UR6, R10 ;  /* 0x000000061d227c10 */ /* 0x000fe2000fffe10a */
[----:B------:R-:W-:Y:S01]  /*2c20*/  IMAD.WIDE R26, R7, 0x80, RZ ;  /* 0x00000080071a7825 */ /* 0x000fe200078e02ff */
[----:B------:R-:W-:-:S03]  /*2c30*/  ISETP.GE.OR P0, PT, R29, UR6, P0 ;  /* 0x000000061d007c0c */ /* 0x000fc60008706670 */
[----:B------:R-:W-:Y:S01]  /*2c40*/  IMAD.SHL.U32 R25, R0, 0x2, RZ ;  /* 0x0000000200197824 */ /* 0x000fe200078e00ff */
[----:B------:R-:W-:Y:S01]  /*2c50*/  LOP3.LUT R35, R26, R11, R24, 0xfe, !PT ;  /* 0x0000000b1a237212 */ /* 0x000fe200078efe18 */
[----:B------:R-:W-:-:S03]  /*2c60*/  IMAD.IADD R29, R31, 0x1, -R6 ;  /* 0x000000011f1d7824 */ /* 0x000fc600078e0a06 */
[----:B------:R-:W-:-:S05]  /*2c70*/  LOP3.LUT R24, R6, 0x6, R25, 0xf8, !PT ;  /* 0x0000000606187812 */ /* 0x000fca00078ef819 */
[----:B------:R-:W-:Y:S05]  /*2c80*/  @P0 BRA `(.L_x_31) ;  /* 0x0000004400c00947 */ /* 0x000fea0003800000 */
[----:B------:R-:W0:Y:S01]  /*2c90*/  LDC.64 R32, c[0x0][0x5c8] ;  /* 0x00017200ff207b82 */ /* 0x000e220000000a00 */
[----:B------:R-:W-:Y:S01]  /*2ca0*/  SHF.R.S32.HI R30, RZ, 0x1f, R5 ;  /* 0x0000001fff1e7819 */ /* 0x000fe20000011405 */
[----:B------:R-:W-:Y:S01]  /*2cb0*/  ULDC.64 UR6, c[0x0][0x5d0] ;  /* 0x0001740000067ab9 */ /* 0x000fe20000000a00 */
[----:B------:R-:W-:Y:S01]  /*2cc0*/  SHF.R.S32.HI R25, RZ, 0x1f, R24 ;  /* 0x0000001fff197819 */ /* 0x000fe20000011418 */
[----:B------:R-:W-:Y:S02]  /*2cd0*/  BSSY B0, `(.L_x_31) ;  /* 0x000046b000007945 */ /* 0x000fe40003800000 */
[----:B------:R-:W-:-:S04]  /*2ce0*/  IMAD R6, R30, UR6, RZ ;  /* 0x000000061e067c24 */ /* 0x000fc8000f8e02ff */
[C---:B------:R-:W-:Y:S02]  /*2cf0*/  IMAD R11, R5.reuse, UR7, R6 ;  /* 0x00000007050b7c24 */ /* 0x040fe4000f8e0206 */
[----:B------:R-:W-:Y:S01]  /*2d00*/  IMAD.WIDE.U32 R6, R5, UR6, R24 ;  /* 0x0000000605067c25 */ /* 0x000fe2000f8e0018 */
[----:B------:R-:W-:-:S03]  /*2d10*/  ULDC.64 UR6, c[0x0][0x5c0] ;  /* 0x0001700000067ab9 */ /* 0x000fc60000000a00 */
[----:B------:R-:W-:Y:S02]  /*2d20*/  IMAD.IADD R7, R7, 0x1, R11 ;  /* 0x0000000107077824 */ /* 0x000fe400078e020b */
[----:B0-----:R-:W-:-:S04]  /*2d30*/  IMAD R10, R27, R32, RZ ;  /* 0x000000201b0a7224 */ /* 0x001fc800078e02ff */
[C---:B------:R-:W-:Y:S02]  /*2d40*/  IMAD R31, R35.reuse, R33, R10 ;  /* 0x00000021231f7224 */ /* 0x040fe400078e020a */
[----:B------:R-:W-:-:S04]  /*2d50*/  IMAD.WIDE.U32 R10, R35, R32, R6 ;  /* 0x00000020230a7225 */ /* 0x000fc800078e0006 */
[----:B------:R-:W-:Y:S01]  /*2d60*/  IMAD.IADD R11, R11, 0x1, R31 ;  /* 0x000000010b0b7824 */ /* 0x000fe200078e021f */
[----:B------:R-:W-:Y:S02]  /*2d70*/  LEA R6, P0, R32, R10, 0x3 ;  /* 0x0000000a20067211 */ /* 0x000fe400078018ff */
[----:B------:R-:W-:Y:S02]  /*2d80*/  IADD3 R10, P1, R10, UR6, RZ ;  /* 0x000000060a0a7c10 */ /* 0x000fe4000ff3e0ff */
[----:B------:R-:W-:Y:S02]  /*2d90*/  LEA.HI.X R7, R32, R11, R33, 0x3, P0 ;  /* 0x0000000b20077211 */ /* 0x000fe400000f1c21 */
[----:B---3-5:R-:W-:Y:S02]  /*2da0*/  FSETP.NEU.AND P0, PT, R9, RZ, PT ;  /* 0x000000ff0900720b */ /* 0x028fe40003f0d000 */
[----:B------:R-:W-:Y:S02]  /*2db0*/  IADD3 R6, P3, R6, UR6, RZ ;  /* 0x0000000606067c10 */ /* 0x000fe4000ff7e0ff */
[----:B------:R-:W-:-:S02]  /*2dc0*/  IADD3.X R11, R11, UR7, RZ, P1, !PT ;  /* 0x000000070b0b7c10 */ /* 0x000fc40008ffe4ff */
[----:B------:R-:W-:-:S07]  /*2dd0*/  IADD3.X R7, R7, UR7, RZ, P3, !PT ;  /* 0x0000000707077c10 */ /* 0x000fce0009ffe4ff */
[----:B------:R-:W-:Y:S05]  /*2de0*/  @!P0 BRA `(.L_x_32) ;  /* 0x00000034005c8947 */ /* 0x000fea0003800000 */
[----:B------:R-:W-:Y:S01]  /*2df0*/  ULDC.64 UR6, c[0x0][0x5b8] ;  /* 0x00016e0000067ab9 */ /* 0x000fe20000000a00 */
[----:B------:R-:W-:Y:S01]  /*2e00*/  ISETP.GE.AND P0, PT, R34, 0x1, PT ;  /* 0x000000012200780c */ /* 0x000fe20003f06270 */
[----:B------:R-:W-:Y:S01]  /*2e10*/  IMAD R32, R30, UR6, RZ ;  /* 0x000000061e207c24 */ /* 0x000fe2000f8e02ff */
[----:B------:R-:W-:Y:S01]  /*2e20*/  ULDC.64 UR10, c[0x0][0x5a8] ;  /* 0x00016a00000a7ab9 */ /* 0x000fe20000000a00 */
[----:B------:R-:W-:Y:S01]  /*2e30*/  IMAD.WIDE.U32 R30, R5, UR6, R24 ;  /* 0x00000006051e7c25 */ /* 0x000fe2000f8e0018 */
[----:B------:R-:W-:Y:S01]  /*2e40*/  ISETP.LT.OR P4, PT, R29, 0x1, !P0 ;  /* 0x000000011d00780c */ /* 0x000fe20004781670 */
[----:B------:R-:W-:Y:S02]  /*2e50*/  BSSY B1, `(.L_x_33) ;  /* 0x000000c000017945 */ /* 0x000fe40003800000 */
[----:B------:R-:W-:Y:S01]  /*2e60*/  IMAD R5, R5, UR7, R32 ;  /* 0x0000000705057c24 */ /* 0x000fe2000f8e0220 */
[----:B------:R-:W-:-:S03]  /*2e70*/  ULDC.64 UR6, c[0x0][0x5b0] ;  /* 0x00016c0000067ab9 */ /* 0x000fc60000000a00 */
[----:B------:R-:W-:Y:S02]  /*2e80*/  IMAD.IADD R31, R31, 0x1, R5 ;  /* 0x000000011f1f7824 */ /* 0x000fe400078e0205 */
[----:B------:R-:W-:Y:S02]  /*2e90*/  IMAD R5, R27, UR6, RZ ;  /* 0x000000061b057c24 */ /* 0x000fe4000f8e02ff */
[----:B------:R-:W-:-:S04]  /*2ea0*/  IMAD.WIDE.U32 R24, R35, UR6, R30 ;  /* 0x0000000623187c25 */ /* 0x000fc8000f8e001e */
[----:B------:R-:W-:Y:S01]  /*2eb0*/  IMAD R5, R35, UR7, R5 ;  /* 0x0000000723057c24 */ /* 0x000fe2000f8e0205 */
[----:B------:R-:W-:-:S04]  /*2ec0*/  IADD3 R24, P1, R24, UR10, RZ ;  /* 0x0000000a18187c10 */ /* 0x000fc8000ff3e0ff */
[--C-:B------:R-:W-:Y:S02]  /*2ed0*/  IADD3.X R25, R25, UR11, R5.reuse, P1, !PT ;  /* 0x0000000b19197c10 */ /* 0x100fe40008ffe405 */
[----:B------:R-:W-:Y:S01]  /*2ee0*/  PRMT R5, RZ, 0x7610, R5 ;  /* 0x00007610ff057816 */ /* 0x000fe20000000005 */
[----:B------:R-:W-:Y:S06]  /*2ef0*/  @P4 BRA `(.L_x_34) ;  /* 0x0000000000044947 */ /* 0x000fec0003800000 */
[----:B------:R0:W5:Y:S02]  /*2f00*/  LDG.E.U8 R5, desc[UR18][R24.64] ;  /* 0x0000001218057981 */ /* 0x000164000c1e1100 */
.L_x_34:
[----:B------:R-:W-:Y:S05]  /*2f10*/  BSYNC B1 ;  /* 0x0000000000017941 */ /* 0x000fea0003800000 */
.L_x_33:
[----:B-----5:R-:W-:Y:S01]  /*2f20*/  LOP3.LUT R5, R5, 0xff, RZ, 0xc0, !PT ;  /* 0x000000ff05057812 */ /* 0x020fe200078ec0ff */
[----:B------:R-:W-:Y:S01]  /*2f30*/  BSSY B1, `(.L_x_35) ;  /* 0x000000b000017945 */ /* 0x000fe20003800000 */
[----:B------:R-:W-:Y:S02]  /*2f40*/  ISETP.LT.OR P3, PT, R29, 0x2, !P0 ;  /* 0x000000021d00780c */ /* 0x000fe40004761670 */
[----:B------:R-:W-:-:S05]  /*2f50*/  F2FP.F16.E5M2.UNPACK_B R5, R5 ;  /* 0x00000005ff05723e */ /* 0x000fca00020004ff */
[----:B------:R-:W-:Y:S01]  /*2f60*/  HADD2.F32 R32, -RZ, R5.H0_H0 ;  /* 0x20000005ff207230 */ /* 0x000fe20000004100 */
[----:B------:R-:W-:-:S04]  /*2f70*/  PRMT R5, RZ, 0x7610, R5 ;  /* 0x00007610ff057816 */ /* 0x000fc80000000005 */
[----:B------:R-:W-:-:S04]  /*2f80*/  FMUL R32, R32, R9 ;  /* 0x0000000920207220 */ /* 0x000fc80000400000 */
[----:B--2---:R-:W-:-:S05]  /*2f90*/  FFMA R32, R141, R8, R32 ;  /* 0x000000088d207223 */ /* 0x004fca0000000020 */
[----:B------:R-:W-:-:S05]  /*2fa0*/  F2FP.SATFINITE.E5M2.F32.PACK_AB_MERGE_C R33, RZ, R32, RZ ;  /* 0x00000020ff21723e */ /* 0x000fca00048060ff */
[----:B------:R1:W-:Y:S01]  /*2fb0*/  @!P4 STG.E.U8 desc[UR18][R10.64], R33 ;  /* 0x000000210a00c986 */ /* 0x0003e2000c101112 */
[----:B------:R-:W-:Y:S05]  /*2fc0*/  @P3 BRA `(.L_x_36) ;  /* 0x0000000000043947 */ /* 0x000fea0003800000 */
[----:B------:R2:W5:Y:S02]  /*2fd0*/  LDG.E.U8 R5, desc[UR18][R24.64+0x1] ;  /* 0x0000011218057981 */ /* 0x000564000c1e1100 */
.L_x_36:
[----:B------:R-:W-:Y:S05]  /*2fe0*/  BSYNC B1 ;  /* 0x0000000000017941 */ /* 0x000fea0003800000 */
.L_x_35:
[----:B-----5:R-:W-:Y:S01]  /*2ff0*/  LOP3.LUT R5, R5, 0xff, RZ, 0xc0, !PT ;  /* 0x000000ff05057812 */ /* 0x020fe200078ec0ff */
[----:B------:R-:W-:Y:S01]  /*3000*/  BSSY B1, `(.L_x_37) ;  /* 0x0000013000017945 */ /* 0x000fe20003800000 */
[----:B-1----:R-:W-:Y:S02]  /*3010*/  IADD3 R33, P1, R35, 0x8, RZ ;  /* 0x0000000823217810 */ /* 0x002fe40007f3e0ff */
[----:B------:R-:W-:-:S03]  /*3020*/  F2FP.F16.E5M2.UNPACK_B R5, R5 ;  /* 0x00000005ff05723e */ /* 0x000fc600020004ff */
[----:B------:R-:W-:Y:S01]  /*3030*/  IMAD.X R27, RZ, RZ, R27, P1 ;  /* 0x000000ffff1b7224 */ /* 0x000fe200008e061b */
[----:B------:R-:W-:Y:S01]  /*3040*/  ISETP.GE.AND P1, PT, R34, 0x9, PT ;  /* 0x000000092200780c */ /* 0x000fe20003f26270 */
[----:B------:R-:W-:Y:S02]  /*3050*/  HADD2.F32 R26, -RZ, R5.H0_H0 ;  /* 0x20000005ff1a7230 */ /* 0x000fe40000004100 */
[----:B------:R-:W-:Y:S01]  /*3060*/  IMAD.WIDE.U32 R30, R33, UR6, R30 ;  /* 0x00000006211e7c25 */ /* 0x000fe2000f8e001e */
[----:B------:R-:W-:-:S03]  /*3070*/  ISETP.LT.OR P5, PT, R29, 0x1, !P1 ;  /* 0x000000011d00780c */ /* 0x000fc60004fa1670 */
[----:B------:R-:W-:Y:S01]  /*3080*/  FMUL R5, R26, R9 ;  /* 0x000000091a057220 */ /* 0x000fe20000400000 */
[----:B------:R-:W-:-:S03]  /*3090*/  IMAD R26, R27, UR6, RZ ;  /* 0x000000061b1a7c24 */ /* 0x000fc6000f8e02ff */
[----:B------:R-:W-:Y:S01]  /*30a0*/  FFMA R5, R136, R8, R5 ;  /* 0x0000000888057223 */ /* 0x000fe20000000005 */
[----:B------:R-:W-:Y:S01]  /*30b0*/  IMAD R33, R33, UR7, R26 ;  /* 0x0000000721217c24 */ /* 0x000fe2000f8e021a */
[----:B------:R-:W-:-:S03]  /*30c0*/  IADD3 R26, P4, R30, UR10, RZ ;  /* 0x0000000a1e1a7c10 */ /* 0x000fc6000ff9e0ff */
[----:B------:R-:W-:Y:S02]  /*30d0*/  F2FP.SATFINITE.E5M2.F32.PACK_AB_MERGE_C R35, RZ, R5, RZ ;  /* 0x00000005ff23723e */ /* 0x000fe400048060ff */
[----:B------:R-:W-:Y:S02]  /*30e0*/  IADD3.X R27, R31, UR11, R33, P4, !PT ;  /* 0x0000000b1f1b7c10 */ /* 0x000fe4000a7fe421 */
[----:B------:R-:W-:Y:S01]  /*30f0*/  PRMT R5, RZ, 0x7610, R5 ;  /* 0x00007610ff057816 */ /* 0x000fe20000000005 */
[----:B------:R1:W-:Y:S01]  /*3100*/  @!P3 STG.E.U8 desc[UR18][R10.64+0x1], R35 ;  /* 0x000001230a00b986 */ /* 0x0003e2000c101112 */
[----:B------:R-:W-:Y:S05]  /*3110*/  @P5 BRA `(.L_x_38) ;  /* 0x0000000000045947 */ /* 0x000fea0003800000 */
[----:B------:R3:W5:Y:S02]  /*3120*/  LDG.E.U8 R5, desc[UR18][R26.64] ;  /* 0x000000121a057981 */ /* 0x000764000c1e1100 */
.L_x_38:
[----:B------:R-:W-:Y:S05]  /*3130*/  BSYNC B1 ;  /* 0x0000000000017941 */ /* 0x000fea0003800000 */
.L_x_37:
[----:B-----5:R-:W-:Y:S01]  /*3140*/  LOP3.LUT R5, R5, 0xff, RZ, 0xc0, !PT ;  /* 0x000000ff05057812 */ /* 0x020fe200078ec0ff */
[----:B------:R-:W-:Y:S01]  /*3150*/  BSSY B1, `(.L_x_39) ;  /* 0x000000b000017945 */ /* 0x000fe20003800000 */
[----:B------:R-:W-:Y:S02]  /*3160*/  ISETP.LT.OR P3, PT, R29, 0x2, !P1 ;  /* 0x000000021d00780c */ /* 0x000fe40004f61670 */
[----:B------:R-:W-:-:S05]  /*3170*/  F2FP.F16.E5M2.UNPACK_B R5, R5 ;  /* 0x00000005ff05723e */ /* 0x000fca00020004ff */
[----:B------:R-:W-:Y:S01]  /*3180*/  HADD2.F32 R30, -RZ, R5.H0_H0 ;  /* 0x20000005ff1e7230 */ /* 0x000fe20000004100 */
[----:B------:R-:W-:-:S04]  /*3190*/  PRMT R5, RZ, 0x7610, R5 ;  /* 0x00007610ff057816 */ /* 0x000fc80000000005 */
[----:B------:R-:W-:-:S04]  /*31a0*/  FMUL R30, R30, R9 ;  /* 0x000000091e1e7220 */ /* 0x000fc80000400000 */
[----:B------:R-:W-:-:S05]  /*31b0*/  FFMA R30, R139, R8, R30 ;  /* 0x000000088b1e7223 */ /* 0x000fca000000001e */
[----:B------:R-:W-:-:S05]  /*31c0*/  F2FP.SATFINITE.E5M2.F32.PACK_AB_MERGE_C R31, RZ, R30, RZ ;  /* 0x0000001eff1f723e */ /* 0x000fca00048060ff */
[----:B------:R4:W-:Y:S01]  /*31d0*/  @!P5 STG.E.U8 desc[UR18][R6.64], R31 ;  /* 0x0000001f0600d986 */ /* 0x0009e2000c101112 */
[----:B------:R-:W-:Y:S05]  /*31e0*/  @P3 BRA `(.L_x_40) ;  /* 0x0000000000043947 */ /* 0x000fea0003800000 */
[----:B------:R0:W5:Y:S02]  /*31f0*/  LDG.E.U8 R5, desc[UR18][R26.64+0x1] ;  /* 0x000001121a057981 */ /* 0x000164000c1e1100 */
.L_x_40:
[----:B------:R-:W-:Y:S05]  /*3200*/  BSYNC B1 ;  /* 0x0000000000017941 */ /* 0x000fea0003800000 */
.L_x_39:
[----:B-----5:R-:W-:Y:S01]  /*3210*/  LOP3.LUT R5, R5, 0xff, RZ, 0xc0, !PT ;  /* 0x000000ff05057812 */ /* 0x020fe200078ec0ff */
[----:B------:R-:W-:Y:S01]  /*3220*/  BSSY B1, `(.L_x_41) ;  /* 0x000000b000017945 */ /* 0x000fe20003800000 */
[----:B------:R-:W-:Y:S02]  /*3230*/  ISETP.LT.OR P4, PT, R29, 0x9, !P0 ;  /* 0x000000091d00780c */ /* 0x000fe40004781670 */
[----:B------:R-:W-:-:S05]  /*3240*/  F2FP.F16.E5M2.UNPACK_B R5, R5 ;  /* 0x00000005ff05723e */ /* 0x000fca00020004ff */
[----:B------:R-:W-:-:S05]  /*3250*/  HADD2.F32 R30, -RZ, R5.H0_H0 ;  /* 0x20000005ff1e7230 */ /* 0x000fca0000004100 */
[----:B------:R-:W-:-:S04]  /*3260*/  FMUL R5, R30, R9 ;  /* 0x000000091e057220 */ /* 0x000fc80000400000 */
[----:B------:R-:W-:-:S05]  /*3270*/  FFMA R5, R134, R8, R5 ;  /* 0x0000000886057223 */ /* 0x000fca0000000005 */
[----:B----4-:R-:W-:Y:S02]  /*3280*/  F2FP.SATFINITE.E5M2.F32.PACK_AB_MERGE_C R31, RZ, R5, RZ ;  /* 0x00000005ff1f723e */ /* 0x010fe400048060ff */
[----:B------:R-:W-:-:S03]  /*3290*/  PRMT R5, RZ, 0x7610, R5 ;  /* 0x00007610ff057816 */ /* 0x000fc60000000005 */
[----:B------:R4:W-:Y:S01]  /*32a0*/  @!P3 STG.E.U8 desc[UR18][R6.64+0x1], R31 ;  /* 0x0000011f0600b986 */ /* 0x0009e2000c101112 */
[----:B------:R-:W-:Y:S05]  /*32b0*/  @P4 BRA `(.L_x_42) ;  /* 0x0000000000044947 */ /* 0x000fea0003800000 */
[----:B------:R0:W5:Y:S02]  /*32c0*/  LDG.E.U8 R5, desc[UR18][R24.64+0x8] ;  /* 0x0000081218057981 */ /* 0x000164000c1e1100 */
.L_x_42:
[----:B------:R-:W-:Y:S05]  /*32d0*/  BSYNC B1 ;  /* 0x0000000000017941 */ /* 0x000fea0003800000 */
.L_x_41:
        /* <DEDUP_REMOVED lines=8> */
[----:B----4-:R-:W-:-:S05]  /*3360*/  F2FP.SATFINITE.E5M2.F32.PACK_AB_MERGE_C R31, RZ, R30, RZ ;  /* 0x0000001eff1f723e */ /* 0x010fca00048060ff */
[----:B------:R4:W-:Y:S01]  /*3370*/  @!P4 STG.E.U8 desc[UR18][R10.64+0x8], R31 ;  /* 0x0000081f0a00c986 */ /* 0x0009e2000c101112 */
[----:B------:R-:W-:Y:S05]  /*3380*/  @P3 BRA `(.L_x_44) ;  /* 0x0000000000043947 */ /* 0x000fea0003800000 */
[----:B------:R0:W5:Y:S02]  /*3390*/  LDG.E.U8 R5, desc[UR18][R24.64+0x9] ;  /* 0x0000091218057981 */ /* 0x000164000c1e1100 */
.L_x_44:
[----:B------:R-:W-:Y:S05]  /*33a0*/  BSYNC B1 ;  /* 0x0000000000017941 */ /* 0x000fea0003800000 */
.L_x_43:
        /* <DEDUP_REMOVED lines=12> */
.L_x_46:
[----:B------:R-:W-:Y:S05]  /*3470*/  BSYNC B1 ;  /* 0x0000000000017941 */ /* 0x000fea0003800000 */
.L_x_45:
        /* <DEDUP_REMOVED lines=12> */
.L_x_48:
[----:B------:R-:W-:Y:S05]  /*3540*/  BSYNC B1 ;  /* 0x0000000000017941 */ /* 0x000fea0003800000 */
.L_x_47:
        /* <DEDUP_REMOVED lines=12> */
.L_x_50:
[----:B------:R-:W-:Y:S05]  /*3610*/  BSYNC B1 ;  /* 0x0000000000017941 */ /* 0x000fea0003800000 */
.L_x_49:
        /* <DEDUP_REMOVED lines=12> */
.L_x_52:
[----:B------:R-:W-:Y:S05]  /*36e0*/  BSYNC B1 ;  /* 0x0000000000017941 */ /* 0x000fea0003800000 */
.L_x_51:
        /* <DEDUP_REMOVED lines=12> */
.L_x_54:
[----:B------:R-:W-:Y:S05]  /*37b0*/  BSYNC B1 ;  /* 0x0000000000017941 */ /* 0x000fea0003800000 */
.L_x_53:
        /* <DEDUP_REMOVED lines=12> */
.L_x_56:
[----:B------:R-:W-:Y:S05]  /*3880*/  BSYNC B1 ;  /* 0x0000000000017941 */ /* 0x000fea0003800000 */
.L_x_55:
        /* <DEDUP_REMOVED lines=12> */
.L_x_58:
[----:B------:R-:W-:Y:S05]  /*3950*/  BSYNC B1 ;  /* 0x0000000000017941 */ /* 0x000fea0003800000 */
.L_x_57:
        /* <DEDUP_REMOVED lines=12> */
.L_x_60:
[----:B------:R-:W-:Y:S05]  /*3a20*/  BSYNC B1 ;  /* 0x0000000000017941 */ /* 0x000fea0003800000 */
.L_x_59:
        /* <DEDUP_REMOVED lines=12> */
.L_x_62:
[----:B------:R-:W-:Y:S05]  /*3af0*/  BSYNC B1 ;  /* 0x0000000000017941 */ /* 0x000fea0003800000 */
.L_x_61:
        /* <DEDUP_REMOVED lines=12> */
.L_x_64:
[----:B------:R-:W-:Y:S05]  /*3bc0*/  BSYNC B1 ;  /* 0x0000000000017941 */ /* 0x000fea0003800000 */
.L_x_63:
        /* <DEDUP_REMOVED lines=12> */
.L_x_66:
[----:B------:R-:W-:Y:S05]  /*3c90*/  BSYNC B1 ;  /* 0x0000000000017941 */ /* 0x000fea0003800000 */
.L_x_65:
        /* <DEDUP_REMOVED lines=12> */
.L_x_68:
[----:B------:R-:W-:Y:S05]  /*3d60*/  BSYNC B1 ;  /* 0x0000000000017941 */ /* 0x000fea0003800000 */
.L_x_67:
        /* <DEDUP_REMOVED lines=12> */
.L_x_70:
[----:B------:R-:W-:Y:S05]  /*3e30*/  BSYNC B1 ;  /* 0x0000000000017941 */ /* 0x000fea0003800000 */
.L_x_69:
        /* <DEDUP_REMOVED lines=12> */
.L_x_72:
[----:B------:R-:W-:Y:S05]  /*3f00*/  BSYNC B1 ;  /* 0x0000000000017941 */ /* 0x000fea0003800000 */
.L_x_71:
        /* <DEDUP_REMOVED lines=12> */
.L_x_74:
[----:B------:R-:W-:Y:S05]  /*3fd0*/  BSYNC B1 ;  /* 0x0000000000017941 */ /* 0x000fea0003800000 */
.L_x_73:
        /* <DEDUP_REMOVED lines=12> */
.L_x_76:
[----:B------:R-:W-:Y:S05]  /*40a0*/  BSYNC B1 ;  /* 0x0000000000017941 */ /* 0x000fea0003800000 */
.L_x_75:
        /* <DEDUP_REMOVED lines=12> */
.L_x_78:
[----:B------:R-:W-:Y:S05]  /*4170*/  BSYNC B1 ;  /* 0x0000000000017941 */ /* 0x000fea0003800000 */
.L_x_77:
        /* <DEDUP_REMOVED lines=12> */
.L_x_80:
[----:B------:R-:W-:Y:S05]  /*4240*/  BSYNC B1 ;  /* 0x0000000000017941 */ /* 0x000fea0003800000 */
.L_x_79:
        /* <DEDUP_REMOVED lines=12> */
.L_x_82:
[----:B------:R-:W-:Y:S05]  /*4310*/  BSYNC B1 ;  /* 0x0000000000017941 */ /* 0x000fea0003800000 */
.L_x_81:
        /* <DEDUP_REMOVED lines=12> */
.L_x_84:
[----:B------:R-:W-:Y:S05]  /*43e0*/  BSYNC B1 ;  /* 0x0000000000017941 */ /* 0x000fea0003800000 */
.L_x_83:
        /* <DEDUP_REMOVED lines=12> */
.L_x_86:
[----:B------:R-:W-:Y:S05]  /*44b0*/  BSYNC B1 ;  /* 0x0000000000017941 */ /* 0x000fea0003800000 */
.L_x_85:
        /* <DEDUP_REMOVED lines=12> */
.L_x_88:
[----:B------:R-:W-:Y:S05]  /*4580*/  BSYNC B1 ;  /* 0x0000000000017941 */ /* 0x000fea0003800000 */
.L_x_87:
        /* <DEDUP_REMOVED lines=12> */
.L_x_90:
[----:B------:R-:W-:Y:S05]  /*4650*/  BSYNC B1 ;  /* 0x0000000000017941 */ /* 0x000fea0003800000 */
.L_x_89:
        /* <DEDUP_REMOVED lines=12> */
.L_x_92:
[----:B------:R-:W-:Y:S05]  /*4720*/  BSYNC B1 ;  /* 0x0000000000017941 */ /* 0x000fea0003800000 */
.L_x_91:
        /* <DEDUP_REMOVED lines=12> */
.L_x_94:
[----:B------:R-:W-:Y:S05]  /*47f0*/  BSYNC B1 ;  /* 0x0000000000017941 */ /* 0x000fea0003800000 */
.L_x_93:
        /* <DEDUP_REMOVED lines=12> */
.L_x_96:
[----:B------:R-:W-:Y:S05]  /*48c0*/  BSYNC B1 ;  /* 0x0000000000017941 */ /* 0x000fea0003800000 */
.L_x_95:
        /* <DEDUP_REMOVED lines=12> */
.L_x_98:
[----:B------:R-:W-:Y:S05]  /*4990*/  BSYNC B1 ;  /* 0x0000000000017941 */ /* 0x000fea0003800000 */
.L_x_97:
        /* <DEDUP_REMOVED lines=12> */
.L_x_100:
[----:B------:R-:W-:Y:S05]  /*4a60*/  BSYNC B1 ;  /* 0x0000000000017941 */ /* 0x000fea0003800000 */
.L_x_99:
        /* <DEDUP_REMOVED lines=12> */
.L_x_102:
[----:B------:R-:W-:Y:S05]  /*4b30*/  BSYNC B1 ;  /* 0x0000000000017941 */ /* 0x000fea0003800000 */
.L_x_101:
        /* <DEDUP_REMOVED lines=12> */
.L_x_104:
[----:B------:R-:W-:Y:S05]  /*4c00*/  BSYNC B1 ;  /* 0x0000000000017941 */ /* 0x000fea0003800000 */
.L_x_103:
        /* <DEDUP_REMOVED lines=12> */
.L_x_106:
[----:B------:R-:W-:Y:S05]  /*4cd0*/  BSYNC B1 ;  /* 0x0000000000017941 */ /* 0x000fea0003800000 */
.L_x_105:
        /* <DEDUP_REMOVED lines=12> */
.L_x_108:
[----:B------:R-:W-:Y:S05]  /*4da0*/  BSYNC B1 ;  /* 0x0000000000017941 */ /* 0x000fea0003800000 */
.L_x_107:
        /* <DEDUP_REMOVED lines=12> */
.L_x_110:
[----:B------:R-:W-:Y:S05]  /*4e70*/  BSYNC B1 ;  /* 0x0000000000017941 */ /* 0x000fea0003800000 */
.L_x_109:
        /* <DEDUP_REMOVED lines=12> */
.L_x_112:
[----:B------:R-:W-:Y:S05]  /*4f40*/  BSYNC B1 ;  /* 0x0000000000017941 */ /* 0x000fea0003800000 */
.L_x_111:
        /* <DEDUP_REMOVED lines=12> */
.L_x_114:
[----:B------:R-:W-:Y:S05]  /*5010*/  BSYNC B1 ;  /* 0x0000000000017941 */ /* 0x000fea0003800000 */
.L_x_113:
        /* <DEDUP_REMOVED lines=12> */
.L_x_116:
[----:B------:R-:W-:Y:S05]  /*50e0*/  BSYNC B1 ;  /* 0x0000000000017941 */ /* 0x000fea0003800000 */
.L_x_115:
        /* <DEDUP_REMOVED lines=12> */
.L_x_118:
[----:B------:R-:W-:Y:S05]  /*51b0*/  BSYNC B1 ;  /* 0x0000000000017941 */ /* 0x000fea0003800000 */
.L_x_117:
        /* <DEDUP_REMOVED lines=12> */
.L_x_120:
[----:B------:R-:W-:Y:S05]  /*5280*/  BSYNC B1 ;  /* 0x0000000000017941 */ /* 0x000fea0003800000 */
.L_x_119:
        /* <DEDUP_REMOVED lines=12> */
.L_x_122:
[----:B------:R-:W-:Y:S05]  /*5350*/  BSYNC B1 ;  /* 0x0000000000017941 */ /* 0x000fea0003800000 */
.L_x_121:
        /* <DEDUP_REMOVED lines=12> */
.L_x_124:
[----:B------:R-:W-:Y:S05]  /*5420*/  BSYNC B1 ;  /* 0x0000000000017941 */ /* 0x000fea0003800000 */
.L_x_123:
        /* <DEDUP_REMOVED lines=12> */
.L_x_126:
[----:B------:R-:W-:Y:S05]  /*54f0*/  BSYNC B1 ;  /* 0x0000000000017941 */ /* 0x000fea0003800000 */
.L_x_125:
        /* <DEDUP_REMOVED lines=12> */
.L_x_128:
[----:B------:R-:W-:Y:S05]  /*55c0*/  BSYNC B1 ;  /* 0x0000000000017941 */ /* 0x000fea0003800000 */
.L_x_127:
        /* <DEDUP_REMOVED lines=12> */
.L_x_130:
[----:B------:R-:W-:Y:S05]  /*5690*/  BSYNC B1 ;  /* 0x0000000000017941 */ /* 0x000fea0003800000 */
.L_x_129:
        /* <DEDUP_REMOVED lines=12> */
.L_x_132:
[----:B------:R-:W-:Y:S05]  /*5760*/  BSYNC B1 ;  /* 0x0000000000017941 */ /* 0x000fea0003800000 */
.L_x_131:
        /* <DEDUP_REMOVED lines=12> */
.L_x_134:
[----:B------:R-:W-:Y:S05]  /*5830*/  BSYNC B1 ;  /* 0x0000000000017941 */ /* 0x000fea0003800000 */
.L_x_133:
        /* <DEDUP_REMOVED lines=12> */
.L_x_136:
[----:B------:R-:W-:Y:S05]  /*5900*/  BSYNC B1 ;  /* 0x0000000000017941 */ /* 0x000fea0003800000 */
.L_x_135:
        /* <DEDUP_REMOVED lines=12> */
.L_x_138:
[----:B------:R-:W-:Y:S05]  /*59d0*/  BSYNC B1 ;  /* 0x0000000000017941 */ /* 0x000fea0003800000 */
.L_x_137:
        /* <DEDUP_REMOVED lines=12> */
.L_x_140:
[----:B------:R-:W-:Y:S05]  /*5aa0*/  BSYNC B1 ;  /* 0x0000000000017941 */ /* 0x000fea0003800000 */
.L_x_139:
        /* <DEDUP_REMOVED lines=12> */
.L_x_142:
[----:B------:R-:W-:Y:S05]  /*5b70*/  BSYNC B1 ;  /* 0x0000000000017941 */ /* 0x000fea0003800000 */
.L_x_141:
        /* <DEDUP_REMOVED lines=12> */
.L_x_144:
[----:B------:R-:W-:Y:S05]  /*5c40*/  BSYNC B1 ;  /* 0x0000000000017941 */ /* 0x000fea0003800000 */
.L_x_143:
[----:B-----5:R-:W-:Y:S01]  /*5c50*/  LOP3.LUT R5, R5, 0xff, RZ, 0xc0, !PT ;  /* 0x000000ff05057812 */ /* 0x020fe200078ec0ff */
[----:B------:R-:W-:Y:S01]  /*5c60*/  BSSY B1, `(.L_x_145) ;  /* 0x000000b000017945 */ /* 0x000fe20003800000 */
[----:B------:R-:W-:Y:S02]  /*5c70*/  ISETP.LT.OR P4, PT, R29, 0x71, !P0 ;  /* 0x000000711d00780c */ /* 0x000fe40004781670 */
[----:B------:R-:W-:-:S05]  /*5c80*/  F2FP.F16.E5M2.UNPACK_B R5, R5 ;  /* 0x00000005ff05723e */ /* 0x000fca00020004ff */
[----:B------:R-:W-:-:S05]  /*5c90*/  HADD2.F32 R18, -RZ, R5.H0_H0 ;  /* 0x20000005ff127230 */ /* 0x000fca0000004100 */
[----:B------:R-:W-:-:S04]  /*5ca0*/  FMUL R5, R18, R9 ;  /* 0x0000000912057220 */ /* 0x000fc80000400000 */
[----:B------:R-:W-:-:S05]  /*5cb0*/  FFMA R5, R20, R8, R5 ;  /* 0x0000000814057223 */ /* 0x000fca0000000005 */
[----:B0-----:R-:W-:Y:S02]  /*5cc0*/  F2FP.SATFINITE.E5M2.F32.PACK_AB_MERGE_C R23, RZ, R5, RZ ;  /* 0x00000005ff17723e */ /* 0x001fe400048060ff */
[----:B------:R-:W-:-:S03]  /*5cd0*/  PRMT R5, RZ, 0x7610, R5 ;  /* 0x00007610ff057816 */ /* 0x000fc60000000005 */
[----:B------:R0:W-:Y:S01]  /*5ce0*/  @!P3 STG.E.U8 desc[UR18][R6.64+0x69], R23 ;  /* 0x000069170600b986 */ /* 0x0001e2000c101112 */
[----:B------:R-:W-:Y:S05]  /*5cf0*/  @P4 BRA `(.L_x_146) ;  /* 0x0000000000044947 */ /* 0x000fea0003800000 */
[----:B------:R0:W5:Y:S02]  /*5d00*/  LDG.E.U8 R5, desc[UR18][R24.64+0x70] ;  /* 0x0000701218057981 */ /* 0x000164000c1e1100 */
.L_x_146:
[----:B------:R-:W-:Y:S05]  /*5d10*/  BSYNC B1 ;  /* 0x0000000000017941 */ /* 0x000fea0003800000 */
.L_x_145:
        /* <DEDUP_REMOVED lines=12> */
.L_x_148:
[----:B------:R-:W-:Y:S05]  /*5de0*/  BSYNC B1 ;  /* 0x0000000000017941 */ /* 0x000fea0003800000 */
.L_x_147:
        /* <DEDUP_REMOVED lines=12> */
.L_x_150:
[----:B------:R-:W-:Y:S05]  /*5eb0*/  BSYNC B1 ;  /* 0x0000000000017941 */ /* 0x000fea0003800000 */
.L_x_149:
        /* <DEDUP_REMOVED lines=8> */
[----:B0-----:R-:W-:-:S05]  /*5f40*/  F2FP.SATFINITE.E5M2.F32.PACK_AB_MERGE_C R17, RZ, R18, RZ ;  /* 0x00000012ff11723e */ /* 0x001fca00048060ff */
[----:B------:R0:W-:Y:S01]  /*5f50*/  @!P4 STG.E.U8 desc[UR18][R6.64+0x70], R17 ;  /* 0x000070110600c986 */ /* 0x0001e2000c101112 */
[----:B------:R-:W-:Y:S05]  /*5f60*/  @P3 BRA `(.L_x_152) ;  /* 0x0000000000043947 */ /* 0x000fea0003800000 */
[----:B------:R0:W5:Y:S02]  /*5f70*/  LDG.E.U8 R5, desc[UR18][R26.64+0x71] ;  /* 0x000071121a057981 */ /* 0x000164000c1e1100 */
.L_x_152:
[----:B------:R-:W-:Y:S05]  /*5f80*/  BSYNC B1 ;  /* 0x0000000000017941 */ /* 0x000fea0003800000 */
.L_x_151:
        /* <DEDUP_REMOVED lines=12> */
.L_x_154:
[----:B------:R-:W-:Y:S05]  /*6050*/  BSYNC B1 ;  /* 0x0000000000017941 */ /* 0x000fea0003800000 */
.L_x_153:
        /* <DEDUP_REMOVED lines=12> */
.L_x_156:
[----:B------:R-:W-:Y:S05]  /*6120*/  BSYNC B1 ;  /* 0x0000000000017941 */ /* 0x000fea0003800000 */
.L_x_155:
        /* <DEDUP_REMOVED lines=12> */
.L_x_158:
[----:B------:R-:W-:Y:S05]  /*61f0*/  BSYNC B1 ;  /* 0x0000000000017941 */ /* 0x000fea0003800000 */
.L_x_157:
[----:B-----5:R-:W-:Y:S01]  /*6200*/  LOP3.LUT R5, R5, 0xff, RZ, 0xc0, !PT ;  /* 0x000000ff05057812 */ /* 0x020fe200078ec0ff */
[----:B------:R-:W-:Y:S01]  /*6210*/  BSSY B1, `(.L_x_159) ;  /* 0x000000b000017945 */ /* 0x000fe20003800000 */
[----:B------:R-:W-:Y:S02]  /*6220*/  ISETP.LT.OR P1, PT, R29, 0x7a, !P1 ;  /* 0x0000007a1d00780c */ /* 0x000fe40004f21670 */
[----:B------:R-:W-:-:S05]  /*6230*/  F2FP.F16.E5M2.UNPACK_B R5, R5 ;  /* 0x00000005ff05723e */ /* 0x000fca00020004ff */
[----:B01--4-:R-:W-:Y:S01]  /*6240*/  HADD2.F32 R10, -RZ, R5.H0_H0 ;  /* 0x20000005ff0a7230 */ /* 0x013fe20000004100 */
[----:B------:R-:W-:-:S04]  /*6250*/  PRMT R5, RZ, 0x7610, R5 ;  /* 0x00007610ff057816 */ /* 0x000fc80000000005 */
[----:B------:R-:W-:-:S04]  /*6260*/  FMUL R10, R10, R9 ;  /* 0x000000090a0a7220 */ /* 0x000fc80000400000 */
[----:B------:R-:W-:-:S05]  /*6270*/  FFMA R10, R15, R8, R10 ;  /* 0x000000080f0a7223 */ /* 0x000fca000000000a */
[----:B------:R-:W-:-:S05]  /*6280*/  F2FP.SATFINITE.E5M2.F32.PACK_AB_MERGE_C R11, RZ, R10, RZ ;  /* 0x0000000aff0b723e */ /* 0x000fca00048060ff */
[----:B------:R0:W-:Y:S01]  /*6290*/  @!P3 STG.E.U8 desc[UR18][R6.64+0x78], R11 ;  /* 0x0000780b0600b986 */ /* 0x0001e2000c101112 */
[----:B------:R-:W-:Y:S05]  /*62a0*/  @P1 BRA `(.L_x_160) ;  /* 0x0000000000041947 */ /* 0x000fea0003800000 */
[----:B------:R1:W5:Y:S02]  /*62b0*/  LDG.E.U8 R5, desc[UR18][R26.64+0x79] ;  /* 0x000079121a057981 */ /* 0x000364000c1e1100 */
.L_x_160:
[----:B------:R-:W-:Y:S05]  /*62c0*/  BSYNC B1 ;  /* 0x0000000000017941 */ /* 0x000fea0003800000 */
.L_x_159:
[----:B------:R-:W-:Y:S05]  /*62d0*/  @P1 BRA `(.L_x_161) ;  /* 0x0000001000281947 */ /* 0x000fea0003800000 */
[----:B-----5:R-:W-:-:S04]  /*62e0*/  LOP3.LUT R5, R5, 0xff, RZ, 0xc0, !PT ;  /* 0x000000ff05057812 */ /* 0x020fc800078ec0ff */
[----:B------:R-:W-:-:S05]  /*62f0*/  F2FP.F16.E5M2.UNPACK_B R5, R5 ;  /* 0x00000005ff05723e */ /* 0x000fca00020004ff */
[----:B------:R-:W-:-:S05]  /*6300*/  HADD2.F32 R10, -RZ, R5.H0_H0 ;  /* 0x20000005ff0a7230 */ /* 0x000fca0000004100 */
[----:B------:R-:W-:-:S04]  /*6310*/  FMUL R5, R10, R9 ;  /* 0x000000090a057220 */ /* 0x000fc80000400000 */
[----:B------:R-:W-:-:S05]  /*6320*/  FFMA R5, R14, R8, R5 ;  /* 0x000000080e057223 */ /* 0x000fca0000000005 */
[----:B------:R-:W-:-:S05]  /*6330*/  F2FP.SATFINITE.E5M2.F32.PACK_AB_MERGE_C R5, RZ, R5, RZ ;  /* 0x00000005ff05723e */ /* 0x000fca00048060ff */
[----:B------:R4:W-:Y:S01]  /*6340*/  STG.E.U8 desc[UR18][R6.64+0x79], R5 ;  /* 0x0000790506007986 */ /* 0x0009e2000c101112 */
[----:B------:R-:W-:Y:S05]  /*6350*/  BRA `(.L_x_161) ;  /* 0x0000001000087947 */ /* 0x000fea0003800000 */
.L_x_32:
[----:B------:R-:W-:Y:S01]  /*6360*/  ISETP.GE.AND P1, PT, R34, 0x1, PT ;  /* 0x000000012200780c */ /* 0x000fe20003f26270 */
[-C--:B--2---:R-:W-:Y:S01]  /*6370*/  FMUL R141, R141, R8.reuse ;  /* 0x000000088d8d7220 */ /* 0x084fe20000400000 */
[-C--:B------:R-:W-:Y:S01]  /*6380*/  FMUL R136, R136, R8.reuse ;  /* 0x0000000888887220 */ /* 0x080fe20000400000 */
[----:B------:R-:W-:Y:S01]  /*6390*/  ISETP.GE.AND P0, PT, R34, 0x9, PT ;  /* 0x000000092200780c */ /* 0x000fe20003f06270 */
[-C--:B------:R-:W-:Y:S01]  /*63a0*/  FMUL R139, R139, R8.reuse ;  /* 0x000000088b8b7220 */ /* 0x080fe20000400000 */
[C---:B------:R-:W-:Y:S01]  /*63b0*/  ISETP.LT.OR P4, PT, R29.reuse, 0x1, !P1 ;  /* 0x000000011d00780c */ /* 0x040fe20004f81670 */
[-C--:B------:R-:W-:Y:S01]  /*63c0*/  FMUL R134, R134, R8.reuse ;  /* 0x0000000886867220 */ /* 0x080fe20000400000 */
[----:B------:R-:W-:Y:S01]  /*63d0*/  ISETP.LT.OR P5, PT, R29, 0x2, !P1 ;  /* 0x000000021d00780c */ /* 0x000fe20004fa1670 */
[-C--:B------:R-:W-:Y:S01]  /*63e0*/  FMUL R137, R137, R8.reuse ;  /* 0x0000000889897220 */ /* 0x080fe20000400000 */
[----:B------:R-:W-:Y:S01]  /*63f0*/  F2FP.SATFINITE.E5M2.F32.PACK_AB_MERGE_C R141, RZ, R141, RZ ;  /* 0x0000008dff8d723e */ /* 0x000fe200048060ff */
[----:B------:R-:W-:Y:S01]  /*6400*/  FMUL R132, R132, R8 ;  /* 0x0000000884847220 */ /* 0x000fe20000400000 */
[----:B------:R-:W-:Y:S01]  /*6410*/  F2FP.SATFINITE.E5M2.F32.PACK_AB_MERGE_C R5, RZ, R136, RZ ;  /* 0x00000088ff05723e */ /* 0x000fe200048060ff */
[-C--:B------:R-:W-:Y:S01]  /*6420*/  FMUL R135, R135, R8.reuse ;  /* 0x0000000887877220 */ /* 0x080fe20000400000 */
[C---:B------:R-:W-:Y:S01]  /*6430*/  ISETP.LT.OR P3, PT, R29.reuse, 0x1, !P0 ;  /* 0x000000011d00780c */ /* 0x040fe20004761670 */
[-C--:B------:R-:W-:Y:S01]  /*6440*/  FMUL R130, R130, R8.reuse ;  /* 0x0000000882827220 */ /* 0x080fe20000400000 */
[----:B------:R-:W-:Y:S01]  /*6450*/  ISETP.LT.OR P6, PT, R29, 0xa, !P1 ;  /* 0x0000000a1d00780c */ /* 0x000fe20004fc1670 */
[-C--:B------:R-:W-:Y:S01]  /*6460*/  FMUL R133, R133, R8.reuse ;  /* 0x0000000885857220 */ /* 0x080fe20000400000 */
[----:B------:R-:W-:Y:S01]  /*6470*/  F2FP.SATFINITE.E5M2.F32.PACK_AB_MERGE_C R139, RZ, R139, RZ ;  /* 0x0000008bff8b723e */ /* 0x000fe200048060ff */
[----:B------:R-:W-:Y:S01]  /*6480*/  @!P4 STG.E.U8 desc[UR18][R10.64], R141 ;  /* 0x0000008d0a00c986 */ /* 0x000fe2000c101112 */
[C---:B------:R-:W-:Y:S01]  /*6490*/  ISETP.LT.OR P4, PT, R29.reuse, 0x2, !P0 ;  /* 0x000000021d00780c */ /* 0x040fe20004781670 */
[----:B------:R-:W-:Y:S01]  /*64a0*/  FMUL R128, R128, R8 ;  /* 0x0000000880807220 */ /* 0x000fe20000400000 */
[----:B------:R-:W-:Y:S01]  /*64b0*/  F2FP.SATFINITE.E5M2.F32.PACK_AB_MERGE_C R25, RZ, R134, RZ ;  /* 0x00000086ff19723e */ /* 0x000fe200048060ff */
[----:B------:R0:W-:Y:S01]  /*64c0*/  @!P5 STG.E.U8 desc[UR18][R10.64+0x1], R5 ;  /* 0x000001050a00d986 */ /* 0x0001e2000c101112 */
[----:B------:R-:W-:Y:S01]  /*64d0*/  ISETP.LT.OR P5, PT, R29, 0x9, !P1 ;  /* 0x000000091d00780c */ /* 0x000fe20004fa1670 */
[-C--:B------:R-:W-:Y:S01]  /*64e0*/  FMUL R131, R131, R8.reuse ;  /* 0x0000000883837220 */ /* 0x080fe20000400000 */
[----:B------:R-:W-:Y:S01]  /*64f0*/  F2FP.SATFINITE.E5M2.F32.PACK_AB_MERGE_C R137, RZ, R137, RZ ;  /* 0x00000089ff89723e */ /* 0x000fe200048060ff */
[----:B------:R-:W-:Y:S01]  /*6500*/  @!P3 STG.E.U8 desc[UR18][R6.64], R139 ;  /* 0x0000008b0600b986 */ /* 0x000fe2000c101112 */
[----:B------:R-:W-:Y:S01]  /*6510*/  ISETP.LT.OR P3, PT, R29, 0x9, !P0 ;  /* 0x000000091d00780c */ /* 0x000fe20004761670 */
[-C--:B------:R-:W-:Y:S01]  /*6520*/  FMUL R126, R126, R8.reuse ;  /* 0x000000087e7e7220 */ /* 0x080fe20000400000 */
[----:B------:R-:W-:Y:S01]  /*6530*/  F2FP.SATFINITE.E5M2.F32.PACK_AB_MERGE_C R135, RZ, R135, RZ ;  /* 0x00000087ff87723e */ /* 0x000fe200048060ff */
[-C--:B------:R-:W-:Y:S01]  /*6540*/  FMUL R129, R129, R8.reuse ;  /* 0x0000000881817220 */ /* 0x080fe20000400000 */
[----:B------:R-:W-:Y:S01]  /*6550*/  F2FP.SATFINITE.E5M2.F32.PACK_AB_MERGE_C R133, RZ, R133, RZ ;  /* 0x00000085ff85723e */ /* 0x000fe200048060ff */
[----:B------:R1:W-:Y:S01]  /*6560*/  @!P4 STG.E.U8 desc[UR18][R6.64+0x1], R25 ;  /* 0x000001190600c986 */ /* 0x0003e2000c101112 */
[C---:B------:R-:W-:Y:S01]  /*6570*/  ISETP.LT.OR P4, PT, R29.reuse, 0xa, !P0 ;  /* 0x0000000a1d00780c */ /* 0x040fe20004781670 */
[----:B------:R-:W-:Y:S01]  /*6580*/  FMUL R124, R124, R8 ;  /* 0x000000087c7c7220 */ /* 0x000fe20000400000 */
[----:B0-----:R-:W-:Y:S01]  /*6590*/  F2FP.SATFINITE.E5M2.F32.PACK_AB_MERGE_C R5, RZ, R132, RZ ;  /* 0x00000084ff05723e */ /* 0x001fe200048060ff */
[----:B------:R-:W-:Y:S01]  /*65a0*/  @!P5 STG.E.U8 desc[UR18][R10.64+0x8], R137 ;  /* 0x000008890a00d986 */ /* 0x000fe2000c101112 */
[----:B------:R-:W-:Y:S01]  /*65b0*/  ISETP.LT.OR P5, PT, R29, 0x11, !P1 ;  /* 0x000000111d00780c */ /* 0x000fe20004fa1670 */
[-C--:B------:R-:W-:Y:S01]  /*65c0*/  FMUL R127, R127, R8.reuse ;  /* 0x000000087f7f7220 */ /* 0x080fe20000400000 */
[----:B------:R-:W-:Y:S01]  /*65d0*/  F2FP.SATFINITE.E5M2.F32.PACK_AB_MERGE_C R131, RZ, R131, RZ ;  /* 0x00000083ff83723e */ /* 0x000fe200048060ff */
[----:B------:R0:W-:Y:S01]  /*65e0*/  @!P6 STG.E.U8 desc[UR18][R10.64+0x9], R5 ;  /* 0x000009050a00e986 */ /* 0x0001e2000c101112 */
[----:B------:R-:W-:Y:S01]  /*65f0*/  ISETP.LT.OR P6, PT, R29, 0x12, !P1 ;  /* 0x000000121d00780c */ /* 0x000fe20004fc1670 */
[----:B------:R-:W-:Y:S01]  /*6600*/  FMUL R122, R122, R8 ;  /* 0x000000087a7a7220 */ /* 0x000fe20000400000 */
[----:B------:R-:W-:Y:S01]  /*6610*/  F2FP.SATFINITE.E5M2.F32.PACK_AB_MERGE_C R129, RZ, R129, RZ ;  /* 0x00000081ff81723e */ /* 0x000fe200048060ff */
[----:B------:R-:W-:Y:S01]  /*6620*/  @!P3 STG.E.U8 desc[UR18][R6.64+0x8], R135 ;  /* 0x000008870600b986 */ /* 0x000fe2000c101112 */
[----:B-1----:R-:W-:Y:S01]  /*6630*/  F2FP.SATFINITE.E5M2.F32.PACK_AB_MERGE_C R25, RZ, R130, RZ ;  /* 0x00000082ff19723e */ /* 0x002fe200048060ff */
[-C--:B------:R-:W-:Y:S01]  /*6640*/  FMUL R125, R125, R8.reuse ;  /* 0x000000087d7d7220 */ /* 0x080fe20000400000 */
[C---:B------:R-:W-:Y:S01]  /*6650*/  ISETP.LT.OR P3, PT, R29.reuse, 0x11, !P0 ;  /* 0x000000111d00780c */ /* 0x040fe20004761670 */
[-C--:B------:R-:W-:Y:S01]  /*6660*/  FMUL R120, R120, R8.reuse ;  /* 0x0000000878787220 */ /* 0x080fe20000400000 */
[----:B------:R-:W-:Y:S01]  /*6670*/  F2FP.SATFINITE.E5M2.F32.PACK_AB_MERGE_C R127, RZ, R127, RZ ;  /* 0x0000007fff7f723e */ /* 0x000fe200048060ff */
[----:B------:R1:W-:Y:S01]  /*6680*/  @!P4 STG.E.U8 desc[UR18][R6.64+0x9], R25 ;  /* 0x000009190600c986 */ /* 0x0003e2000c101112 */
[----:B------:R-:W-:Y:S01]  /*6690*/  ISETP.LT.OR P4, PT, R29, 0x12, !P0 ;  /* 0x000000121d00780c */ /* 0x000fe20004781670 */
[----:B------:R-:W-:Y:S01]  /*66a0*/  FMUL R123, R123, R8 ;  /* 0x000000087b7b7220 */ /* 0x000fe20000400000 */
[----:B0-----:R-:W-:Y:S01]  /*66b0*/  F2FP.SATFINITE.E5M2.F32.PACK_AB_MERGE_C R5, RZ, R128, RZ ;  /* 0x00000080ff05723e */ /* 0x001fe200048060ff */
[----:B------:R-:W-:Y:S01]  /*66c0*/  @!P5 STG.E.U8 desc[UR18][R10.64+0x10], R133 ;  /* 0x000010850a00d986 */ /* 0x000fe2000c101112 */
[C---:B------:R-:W-:Y:S01]  /*66d0*/  ISETP.LT.OR P5, PT, R29.reuse, 0x19, !P1 ;  /* 0x000000191d00780c */ /* 0x040fe20004fa1670 */
[-C--:B------:R-:W-:Y:S01]  /*66e0*/  FMUL R118, R118, R8.reuse ;  /* 0x0000000876767220 */ /* 0x080fe20000400000 */
[----:B------:R-:W-:Y:S01]  /*66f0*/  F2FP.SATFINITE.E5M2.F32.PACK_AB_MERGE_C R125, RZ, R125, RZ ;  /* 0x0000007dff7d723e */ /* 0x000fe200048060ff */
[----:B------:R0:W-:Y:S01]  /*6700*/  @!P6 STG.E.U8 desc[UR18][R10.64+0x11], R5 ;  /* 0x000011050a00e986 */ /* 0x0001e2000c101112 */
[----:B------:R-:W-:Y:S01]  /*6710*/  ISETP.LT.OR P6, PT, R29, 0x1a, !P1 ;  /* 0x0000001a1d00780c */ /* 0x000fe20004fc1670 */
[-C--:B------:R-:W-:Y:S01]  /*6720*/  FMUL R121, R121, R8.reuse ;  /* 0x0000000879797220 */ /* 0x080fe20000400000 */
[----:B------:R-:W-:Y:S01]  /*6730*/  FMUL R116, R116, R8 ;  /* 0x0000000874747220 */ /* 0x000fe20000400000 */
[----:B-1----:R-:W-:Y:S01]  /*6740*/  F2FP.SATFINITE.E5M2.F32.PACK_AB_MERGE_C R25, RZ, R126, RZ ;  /* 0x0000007eff19723e */ /* 0x002fe200048060ff */
[----:B------:R-:W-:Y:S01]  /*6750*/  @!P3 STG.E.U8 desc[UR18][R6.64+0x10], R131 ;  /* 0x000010830600b986 */ /* 0x000fe2000c101112 */
[----:B------:R-:W-:Y:S01]  /*6760*/  ISETP.LT.OR P3, PT, R29, 0x19, !P0 ;  /* 0x000000191d00780c */ /* 0x000fe20004761670 */
        /* <DEDUP_REMOVED lines=35> */
[----:B------:R-:W-:Y:S01]  /*69a0*/  ISETP.LT.OR P3, PT, R29, 0x29, !P0 ;  /* 0x000000291d00780c */ /* 0x000fe20004761670 */
[-C--:B------:R-:W-:Y:S01]  /*69b0*/  FMUL R109, R109, R8.reuse ;  /* 0x000000086d6d7220 */ /* 0x080fe20000400000 */
[-C--:B------:R-:W-:Y:S01]  /*69c0*/  FMUL R104, R104, R8.reuse ;  /* 0x0000000868687220 */ /* 0x080fe20000400000 */
        /* <DEDUP_REMOVED lines=104> */
[----:B------:R-:W-:-:S02]  /*7050*/  ISETP.LT.OR P3, PT, R29, 0x59, !P0 ;  /* 0x000000591d00780c */ /* 0x000fc40004761670 */
[----:B------:R-:W-:Y:S01]  /*7060*/  F2FP.SATFINITE.E5M2.F32.PACK_AB_MERGE_C R19, RZ, R19, RZ ;  /* 0x00000013ff13723e */ /* 0x000fe200048060ff */
[----:B------:R1:W-:Y:S01]  /*7070*/  @!P4 STG.E.U8 desc[UR18][R6.64+0x51], R25 ;  /* 0x000051190600c986 */ /* 0x0003e2000c101112 */
[C---:B------:R-:W-:Y:S02]  /*7080*/  ISETP.LT.OR P4, PT, R29.reuse, 0x5a, !P0 ;  /* 0x0000005a1d00780c */ /* 0x040fe40004781670 */
[----:B0-----:R-:W-:Y:S01]  /*7090*/  F2FP.SATFINITE.E5M2.F32.PACK_AB_MERGE_C R5, RZ, R92, RZ ;  /* 0x0000005cff05723e */ /* 0x001fe200048060ff */
[----:B------:R-:W-:Y:S01]  /*70a0*/  @!P5 STG.E.U8 desc[UR18][R10.64+0x58], R97 ;  /* 0x000058610a00d986 */ /* 0x000fe2000c101112 */
[C---:B------:R-:W-:Y:S02]  /*70b0*/  ISETP.LT.OR P5, PT, R29.reuse, 0x61, !P1 ;  /* 0x000000611d00780c */ /* 0x040fe40004fa1670 */
[----:B------:R-:W-:Y:S01]  /*70c0*/  F2FP.SATFINITE.E5M2.F32.PACK_AB_MERGE_C R13, RZ, R13, RZ ;  /* 0x0000000dff0d723e */ /* 0x000fe200048060ff */
[----:B------:R0:W-:Y:S01]  /*70d0*/  @!P6 STG.E.U8 desc[UR18][R10.64+0x59], R5 ;  /* 0x000059050a00e986 */ /* 0x0001e2000c101112 */
[----:B------:R-:W-:-:S02]  /*70e0*/  ISETP.LT.OR P6, PT, R29, 0x62, !P1 ;  /* 0x000000621d00780c */ /* 0x000fc40004fc1670 */
[----:B------:R-:W-:Y:S01]  /*70f0*/  F2FP.SATFINITE.E5M2.F32.PACK_AB_MERGE_C R15, RZ, R15, RZ ;  /* 0x0000000fff0f723e */ /* 0x000fe200048060ff */
[----:B------:R-:W-:Y:S01]  /*7100*/  @!P3 STG.E.U8 desc[UR18][R6.64+0x58], R95 ;  /* 0x0000585f0600b986 */ /* 0x000fe2000c101112 */
[----:B-1----:R-:W-:Y:S02]  /*7110*/  F2FP.SATFINITE.E5M2.F32.PACK_AB_MERGE_C R25, RZ, R90, RZ ;  /* 0x0000005aff19723e */ /* 0x002fe400048060ff */
[----:B------:R-:W-:-:S03]  /*7120*/  ISETP.LT.OR P3, PT, R29, 0x61, !P0 ;  /* 0x000000611d00780c */ /* 0x000fc60004761670 */
[----:B------:R1:W-:Y:S01]  /*7130*/  @!P4 STG.E.U8 desc[UR18][R6.64+0x59], R25 ;  /* 0x000059190600c986 */ /* 0x0003e2000c101112 */
[C---:B------:R-:W-:Y:S02]  /*7140*/  ISETP.LT.OR P4, PT, R29.reuse, 0x62, !P0 ;  /* 0x000000621d00780c */ /* 0x040fe40004781670 */
[----:B0-----:R-:W-:Y:S01]  /*7150*/  F2FP.SATFINITE.E5M2.F32.PACK_AB_MERGE_C R5, RZ, R88, RZ ;  /* 0x00000058ff05723e */ /* 0x001fe200048060ff */
[----:B------:R-:W-:Y:S01]  /*7160*/  @!P5 STG.E.U8 desc[UR18][R10.64+0x60], R93 ;  /* 0x0000605d0a00d986 */ /* 0x000fe2000c101112 */
[----:B------:R-:W-:-:S03]  /*7170*/  ISETP.LT.OR P5, PT, R29, 0x69, !P1 ;  /* 0x000000691d00780c */ /* 0x000fc60004fa1670 */
[----:B------:R0:W-:Y:S01]  /*7180*/  @!P6 STG.E.U8 desc[UR18][R10.64+0x61], R5 ;  /* 0x000061050a00e986 */ /* 0x0001e2000c101112 */
[C---:B------:R-:W-:Y:S02]  /*7190*/  ISETP.LT.OR P6, PT, R29.reuse, 0x6a, !P1 ;  /* 0x0000006a1d00780c */ /* 0x040fe40004fc1670 */
[----:B-1----:R-:W-:Y:S01]  /*71a0*/  F2FP.SATFINITE.E5M2.F32.PACK_AB_MERGE_C R25, RZ, R22, RZ ;  /* 0x00000016ff19723e */ /* 0x002fe200048060ff */
[----:B------:R-:W-:Y:S01]  /*71b0*/  @!P3 STG.E.U8 desc[UR18][R6.64+0x60], R91 ;  /* 0x0000605b0600b986 */ /* 0x000fe2000c101112 */
        /* <DEDUP_REMOVED lines=11> */
[----:B------:R-:W-:Y:S01]  /*7270*/  @!P4 STG.E.U8 desc[UR18][R6.64+0x69], R25 ;  /* 0x000069190600c986 */ /* 0x000fe2000c101112 */
[C---:B------:R-:W-:Y:S02]  /*7280*/  ISETP.LT.OR P4, PT, R29.reuse, 0x79, !P1 ;  /* 0x000000791d00780c */ /* 0x040fe40004f81670 */
[C---:B------:R-:W-:Y:S01]  /*7290*/  ISETP.LT.OR P1, PT, R29.reuse, 0x7a, !P1 ;  /* 0x0000007a1d00780c */ /* 0x040fe20004f21670 */
[----:B------:R1:W-:Y:S01]  /*72a0*/  @!P5 STG.E.U8 desc[UR18][R10.64+0x70], R21 ;  /* 0x000070150a00d986 */ /* 0x0003e2000c101112 */
[C---:B------:R-:W-:Y:S02]  /*72b0*/  ISETP.LT.OR P5, PT, R29.reuse, 0x72, !P0 ;  /* 0x000000721d00780c */ /* 0x040fe400047a1670 */
[----:B0-----:R-:W-:Y:S01]  /*72c0*/  F2FP.SATFINITE.E5M2.F32.PACK_AB_MERGE_C R5, RZ, R16, RZ ;  /* 0x00000010ff05723e */ /* 0x001fe200048060ff */
[----:B------:R0:W-:Y:S01]  /*72d0*/  @!P6 STG.E.U8 desc[UR18][R10.64+0x71], R17 ;  /* 0x000071110a00e986 */ /* 0x0001e2000c101112 */
[C---:B------:R-:W-:Y:S02]  /*72e0*/  ISETP.LT.OR P6, PT, R29.reuse, 0x79, !P0 ;  /* 0x000000791d00780c */ /* 0x040fe400047c1670 */
[----:B------:R-:W-:Y:S01]  /*72f0*/  ISETP.LT.OR P0, PT, R29, 0x7a, !P0 ;  /* 0x0000007a1d00780c */ /* 0x000fe20004701670 */
[----:B------:R2:W-:Y:S01]  /*7300*/  @!P3 STG.E.U8 desc[UR18][R6.64+0x70], R19 ;  /* 0x000070130600b986 */ /* 0x0005e2000c101112 */
[----:B-1----:R-:W-:-:S05]  /*7310*/  F2FP.SATFINITE.E5M2.F32.PACK_AB_MERGE_C R21, RZ, R14, RZ ;  /* 0x0000000eff15723e */ /* 0x002fca00048060ff */
[----:B------:R2:W-:Y:S01]  /*7320*/  @!P5 STG.E.U8 desc[UR18][R6.64+0x71], R5 ;  /* 0x000071050600d986 */ /* 0x0005e2000c101112 */
[----:B0-----:R-:W-:-:S03]  /*7330*/  F2FP.SATFINITE.E5M2.F32.PACK_AB_MERGE_C R17, RZ, R12, RZ ;  /* 0x0000000cff11723e */ /* 0x001fc600048060ff */
[----:B------:R2:W-:Y:S04]  /*7340*/  @!P4 STG.E.U8 desc[UR18][R10.64+0x78], R13 ;  /* 0x0000780d0a00c986 */ /* 0x0005e8000c101112 */
[----:B------:R2:W-:Y:S04]  /*7350*/  @!P1 STG.E.U8 desc[UR18][R10.64+0x79], R17 ;  /* 0x000079110a009986 */ /* 0x0005e8000c101112 */
[----:B------:R2:W-:Y:S04]  /*7360*/  @!P6 STG.E.U8 desc[UR18][R6.64+0x78], R15 ;  /* 0x0000780f0600e986 */ /* 0x0005e8000c101112 */
[----:B------:R2:W-:Y:S02]  /*7370*/  @!P0 STG.E.U8 desc[UR18][R6.64+0x79], R21 ;  /* 0x0000791506008986 */ /* 0x0005e4000c101112 */
.L_x_161:
[----:B------:R-:W-:Y:S05]  /*7380*/  BSYNC B0 ;  /* 0x0000000000007941 */ /* 0x000fea0003800000 */
.L_x_31:
[----:B------:R-:W-:Y:S01]  /*7390*/  ULDC UR6, c[0x0][0xc] ;  /* 0x0000030000067ab9 */ /* 0x000fe20000000800 */
[----:B------:R-:W-:Y:S01]  /*73a0*/  ULDC UR7, c[0x0][0x10] ;  /* 0x0000040000077ab9 */ /* 0x000fe20000000800 */
[----:B--2-45:R-:W2:Y:S01]  /*73b0*/  LDC R5, c[0x0][0x14] ;  /* 0x00000500ff057b82 */ /* 0x034ea20000000800 */
[----:B------:R-:W-:Y:S01]  /*73c0*/  UIMAD.WIDE.U32 UR6, UR6, UR7, URZ ;  /* 0x00000007060672a5 */ /* 0x000fe2000f8e003f */
[----:B0-----:R-:W-:Y:S01]  /*73d0*/  PRMT R7, RZ, 0x7610, R7 ;  /* 0x00007610ff077816 */ /* 0x001fe20000000007 */
[----:B------:R-:W-:-:S04]  /*73e0*/  IMAD.MOV.U32 R6, RZ, RZ, -0x1 ;  /* 0xffffffffff067424 */ /* 0x000fc800078e00ff */
[----:B--2---:R-:W-:-:S04]  /*73f0*/  IMAD.WIDE.U32 R2, R5, UR6, R2 ;  /* 0x0000000605027c25 */ /* 0x004fc8000f8e0002 */
[----:B------:R-:W-:Y:S01]  /*7400*/  IMAD R5, R5, UR7, RZ ;  /* 0x0000000705057c24 */ /* 0x000fe2000f8e02ff */
[----:B------:R-:W-:Y:S02]  /*7410*/  ULDC.64 UR6, c[0x0][0x650] ;  /* 0x0001940000067ab9 */ /* 0x000fe40000000a00 */
[----:B------:R-:W-:Y:S01]  /*7420*/  ISETP.GE.U32.AND P0, PT, R2, UR6, PT ;  /* 0x0000000602007c0c */ /* 0x000fe2000bf06070 */
[----:B------:R-:W-:Y:S02]  /*7430*/  IMAD.IADD R3, R3, 0x1, R5 ;  /* 0x0000000103037824 */ /* 0x000fe400078e0205 */
[----:B------:R-:W-:-:S03]  /*7440*/  IMAD.MOV.U32 R5, RZ, RZ, -0x1 ;  /* 0xffffffffff057424 */ /* 0x000fc600078e00ff */
[----:B------:R-:W-:-:S13]  /*7450*/  ISETP.GE.U32.AND.EX P0, PT, R3, UR7, PT, P0 ;  /* 0x0000000703007c0c */ /* 0x000fda000bf06100 */
[----:B------:R-:W-:Y:S05]  /*7460*/  @P0 BRA `(.L_x_162) ;  /* 0x0000000400600947 */ /* 0x000fea0003800000 */
[----:B------:R-:W0:Y:S01]  /*7470*/  S2R R20, SR_CTAID.X ;  /* 0x0000000000147919 */ /* 0x000e220000002500 */
[----:B------:R-:W2:Y:S01]  /*7480*/  LDC.64 R14, c[0x0][0x628] ;  /* 0x00018a00ff0e7b82 */ /* 0x000ea20000000a00 */
[----:B------:R-:W-:Y:S01]  /*7490*/  ULDC UR6, c[0x0][0x150] ;  /* 0x0000540000067ab9 */ /* 0x000fe20000000800 */
[----:B------:R-:W-:Y:S01]  /*74a0*/  IMAD.MOV.U32 R12, RZ, RZ, R2 ;  /* 0x000000ffff0c7224 */ /* 0x000fe200078e0002 */
[----:B------:R-:W4:Y:S01]  /*74b0*/  S2R R22, SR_CTAID.Y ;  /* 0x0000000000167919 */ /* 0x000f220000002600 */
[----:B------:R-:W-:-:S04]  /*74c0*/  IMAD.MOV.U32 R13, RZ, RZ, R3 ;  /* 0x000000ffff0d7224 */ /* 0x000fc800078e0003 */
[----:B------:R-:W1:Y:S08]  /*74d0*/  LDC R23, c[0x0][0x144] ;  /* 0x00005100ff177b82 */ /* 0x000e700000000800 */
[----:B------:R-:W1:Y:S08]  /*74e0*/  LDC R16, c[0x0][0x630] ;  /* 0x00018c00ff107b82 */ /* 0x000e700000000800 */
[----:B------:R-:W1:Y:S01]  /*74f0*/  LDC.64 R18, c[0x0][0x620] ;  /* 0x00018800ff127b82 */ /* 0x000e620000000a00 */
[----:B--2---:R-:W-:-:S04]  /*7500*/  ISETP.NE.U32.AND P0, PT, R14, RZ, PT ;  /* 0x000000ff0e00720c */ /* 0x004fc80003f05070 */
[----:B------:R-:W-:Y:S02]  /*7510*/  ISETP.NE.AND.EX P0, PT, R15, RZ, PT, P0 ;  /* 0x000000ff0f00720c */ /* 0x000fe40003f05300 */
[----:B0-----:R-:W-:-:S05]  /*7520*/  I2FP.F32.U32 R5, R20 ;  /* 0x0000001400057245 */ /* 0x001fca0000201000 */
[----:B------:R-:W-:-:S04]  /*7530*/  FMUL R5, R5, UR6 ;  /* 0x0000000605057c20 */ /* 0x000fc80008400000 */
[----:B------:R0:W2:Y:S02]  /*7540*/  F2I.U32.TRUNC.NTZ R21, R5 ;  /* 0x0000000500157305 */ /* 0x0000a4000020f000 */
[----:B----4-:R-:W-:Y:S05]  /*7550*/  @!P0 BRA `(.L_x_163) ;  /* 0x0000000000288947 */ /* 0x010fea0003800000 */
[----:B0-----:R-:W0:Y:S02]  /*7560*/  LDC R5, c[0x0][0x634] ;  /* 0x00018d00ff057b82 */ /* 0x001e240000000800 */
        /* <DEDUP_REMOVED lines=9> */
.L_x_163:
[-CC-:B-1----:R-:W-:Y:S01]  /*7600*/  SHF.R.U64 R17, R12, R16.reuse, R13.reuse ;  /* 0x000000100c117219 */ /* 0x182fe2000000120d */
[----:B------:R-:W1:Y:S01]  /*7610*/  LDC.64 R28, c[0x0][0x640] ;  /* 0x00019000ff1c7b82 */ /* 0x000e620000000a00 */
[----:B0-----:R-:W-:Y:S01]  /*7620*/  SHF.R.U32.HI R5, RZ, R16, R13 ;  /* 0x00000010ff057219 */ /* 0x001fe2000001160d */
[----:B--2---:R-:W-:Y:S01]  /*7630*/  IMAD.MOV R21, RZ, RZ, -R21 ;  /* 0x000000ffff157224 */ /* 0x004fe200078e0a15 */
[----:B------:R-:W-:Y:S01]  /*7640*/  IADD3 R11, P0, RZ, -R17, RZ ;  /* 0x80000011ff0b7210 */ /* 0x000fe20007f1e0ff */
[----:B------:R-:W-:Y:S02]  /*7650*/  ULDC UR6, c[0x0][0x154] ;  /* 0x0000550000067ab9 */ /* 0x000fe40000000800 */
[----:B------:R-:W-:Y:S02]  /*7660*/  IMAD R23, R23, R21, R20 ;  /* 0x0000001517177224 */ /* 0x000fe400078e0214 */
[----:B------:R-:W0:Y:S01]  /*7670*/  LDC R12, c[0x0][0x618] ;  /* 0x00018600ff0c7b82 */ /* 0x000e220000000800 */
[----:B------:R-:W-:-:S02]  /*7680*/  IMAD.X R5, RZ, RZ, ~R5, P0 ;  /* 0x000000ffff057224 */ /* 0x000fc400000e0e05 */
[----:B------:R-:W-:-:S04]  /*7690*/  IMAD.WIDE.U32 R6, R11, R18, R2 ;  /* 0x000000120b067225 */ /* 0x000fc800078e0002 */
[----:B------:R-:W-:Y:S01]  /*76a0*/  IMAD R10, R5, R18, RZ ;  /* 0x00000012050a7224 */ /* 0x000fe200078e02ff */
[----:B------:R-:W2:Y:S03]  /*76b0*/  LDC R24, c[0x0][0x608] ;  /* 0x00018200ff187b82 */ /* 0x000ea60000000800 */
[----:B------:R-:W-:Y:S02]  /*76c0*/  IMAD R5, R11, R19, R10 ;  /* 0x000000130b057224 */ /* 0x000fe400078e020a */
[----:B------:R-:W-:Y:S02]  /*76d0*/  IMAD.MOV.U32 R11, RZ, RZ, 0x1 ;  /* 0x00000001ff0b7424 */ /* 0x000fe400078e00ff */
[----:B------:R-:W-:Y:S01]  /*76e0*/  IMAD.IADD R5, R7, 0x1, R5 ;  /* 0x0000000107057824 */ /* 0x000fe200078e0205 */
[----:B---3--:R-:W3:Y:S01]  /*76f0*/  LDC R26, c[0x0][0x658] ;  /* 0x00019600ff1a7b82 */ /* 0x008ee20000000800 */
[----:B------:R-:W-:-:S02]  /*7700*/  I2FP.F32.U32 R7, R22 ;  /* 0x0000001600077245 */ /* 0x000fc40000201000 */
[----:B-1----:R-:W-:-:S03]  /*7710*/  ISETP.NE.U32.AND P0, PT, R28, RZ, PT ;  /* 0x000000ff1c00720c */ /* 0x002fc60003f05070 */
[----:B------:R-:W-:Y:S01]  /*7720*/  FMUL R10, R7, UR6 ;  /* 0x00000006070a7c20 */ /* 0x000fe20008400000 */
[----:B------:R-:W-:Y:S01]  /*7730*/  ISETP.NE.AND.EX P0, PT, R29, RZ, PT, P0 ;  /* 0x000000ff1d00720c */ /* 0x000fe20003f05300 */
[----:B------:R-:W1:Y:S01]  /*7740*/  LDC R21, c[0x0][0x148] ;  /* 0x00005200ff157b82 */ /* 0x000e620000000800 */
[-CC-:B0-----:R-:W-:Y:S01]  /*7750*/  SHF.R.U64 R16, R6, R12.reuse, R5.reuse ;  /* 0x0000000c06107219 */ /* 0x181fe20000001205 */
[----:B------:R0:W4:Y:S01]  /*7760*/  F2I.U32.TRUNC.NTZ R18, R10 ;  /* 0x0000000a00127305 */ /* 0x000122000020f000 */
[----:B------:R-:W-:Y:S01]  /*7770*/  SHF.R.U32.HI R5, RZ, R12, R5 ;  /* 0x0000000cff057219 */ /* 0x000fe20000011605 */
[----:B------:R-:W-:-:S04]  /*7780*/  IMAD.MOV.U32 R7, RZ, RZ, -0x1 ;  /* 0xffffffffff077424 */ /* 0x000fc800078e00ff */
[----:B------:R-:W0:Y:S01]  /*7790*/  LDC R20, c[0x0][0x600] ;  /* 0x00018000ff147b82 */ /* 0x000e220000000800 */
[-CC-:B--2---:R-:W-:Y:S02]  /*77a0*/  SHF.R.U64 R14, R16, R24.reuse, R5.reuse ;  /* 0x00000018100e7219 */ /* 0x184fe40000001205 */
[----:B------:R-:W-:-:S05]  /*77b0*/  SHF.R.U32.HI R5, RZ, R24, R5 ;  /* 0x00000018ff057219 */ /* 0x000fca0000011605 */
[----:B------:R-:W2:Y:S01]  /*77c0*/  LDC R27, c[0x0][0x648] ;  /* 0x00019200ff1b7b82 */ /* 0x000ea20000000800 */
[-C--:B---3--:R-:W-:Y:S02]  /*77d0*/  SHF.L.U32 R6, R7, R26.reuse, RZ ;  /* 0x0000001a07067219 */ /* 0x088fe400000006ff */
[-CC-:B------:R-:W-:Y:S02]  /*77e0*/  SHF.R.U64 R19, R14, R26.reuse, R5.reuse ;  /* 0x0000001a0e137219 */ /* 0x180fe40000001205 */
[----:B------:R-:W-:Y:S02]  /*77f0*/  SHF.R.U32.HI R7, RZ, R26, R5 ;  /* 0x0000001aff077219 */ /* 0x000fe40000011605 */
[----:B------:R-:W-:Y:S01]  /*7800*/  LOP3.LUT R25, RZ, R6, RZ, 0x33, !PT ;  /* 0x00000006ff197212 */ /* 0x000fe200078e33ff */
[----:B------:R-:W3:Y:S01]  /*7810*/  LDC R30, c[0x0][0x638] ;  /* 0x00018e00ff1e7b82 */ /* 0x000ee20000000800 */
[----:B------:R-:W-:Y:S01]  /*7820*/  SHF.L.U32 R26, R11, R26, RZ ;  /* 0x0000001a0b1a7219 */ /* 0x000fe200000006ff */
[----:B------:R-:W-:-:S06]  /*7830*/  IMAD.MOV.U32 R6, RZ, RZ, R19 ;  /* 0x000000ffff067224 */ /* 0x000fcc00078e0013 */
[----:B------:R-:W0:Y:S01]  /*7840*/  LDC R31, c[0x0][0x610] ;  /* 0x00018400ff1f7b82 */ /* 0x000e220000000800 */
[----:B----4-:R-:W-:Y:S05]  /*7850*/  @!P0 BRA `(.L_x_164) ;  /* 0x0000000000288947 */ /* 0x010fea0003800000 */
[----:B------:R-:W4:Y:S02]  /*7860*/  LDC R6, c[0x0][0x64c] ;  /* 0x00019300ff067b82 */ /* 0x000f240000000800 */
[----:B----4-:R-:W-:-:S05]  /*7870*/  IADD3 R5, P0, R19, R6, RZ ;  /* 0x0000000613057210 */ /* 0x010fca0007f1e0ff */
[----:B------:R-:W-:-:S04]  /*7880*/  IMAD.X R15, RZ, RZ, R7, P0 ;  /* 0x000000ffff0f7224 */ /* 0x000fc800000e0607 */
[----:B------:R-:W-:-:S04]  /*7890*/  IMAD.WIDE.U32 R6, R15, R28, RZ ;  /* 0x0000001c0f067225 */ /* 0x000fc800078e00ff */
[----:B0-----:R-:W-:-:S04]  /*78a0*/  IMAD.WIDE.U32 R10, P0, R5, R29, R6 ;  /* 0x0000001d050a7225 */ /* 0x001fc80007800006 */
[----:B------:R-:W-:-:S04]  /*78b0*/  IMAD.WIDE.U32 R6, R5, R28, RZ ;  /* 0x0000001c05067225 */ /* 0x000fc800078e00ff */
[----:B------:R-:W-:Y:S01]  /*78c0*/  IMAD.X R13, RZ, RZ, RZ, P0 ;  /* 0x000000ffff0d7224 */ /* 0x000fe200000e06ff */
[----:B------:R-:W-:Y:S01]  /*78d0*/  IADD3 RZ, P0, R7, R10, RZ ;  /* 0x0000000a07ff7210 */ /* 0x000fe20007f1e0ff */
[----:B------:R-:W-:-:S04]  /*78e0*/  IMAD.MOV.U32 R12, RZ, RZ, R11 ;  /* 0x000000ffff0c7224 */ /* 0x000fc800078e000b */
[----:B------:R-:W-:-:S08]  /*78f0*/  IMAD.WIDE.U32.X R6, R15, R29, R12, P0 ;  /* 0x0000001d0f067225 */ /* 0x000fd000000e040c */
.L_x_164:
[----:B--2---:R-:W-:Y:S01]  /*7900*/  SHF.R.U64 R5, R6, R27, R7 ;  /* 0x0000001b06057219 */ /* 0x004fe20000001207 */
[----:B0-----:R-:W-:Y:S01]  /*7910*/  VIADD R7, R20, 0xffffffff ;  /* 0xffffffff14077836 */ /* 0x001fe20000000000 */
[----:B------:R-:W-:Y:S01]  /*7920*/  LOP3.LUT R28, R14, R25, RZ, 0xc0, !PT ;  /* 0x000000190e1c7212 */ /* 0x000fe200078ec0ff */
[----:B------:R-:W-:Y:S02]  /*7930*/  IMAD.MOV R18, RZ, RZ, -R18 ;  /* 0x000000ffff127224 */ /* 0x000fe400078e0a12 */
[----:B------:R-:W-:Y:S01]  /*7940*/  IMAD.MOV R6, RZ, RZ, -R5 ;  /* 0x000000ffff067224 */ /* 0x000fe200078e0a05 */
[----:B------:R-:W-:Y:S01]  /*7950*/  LOP3.LUT R16, R16, R7, RZ, 0xc0, !PT ;  /* 0x0000000710107212 */ /* 0x000fe200078ec0ff */
[----:B------:R-:W-:Y:S02]  /*7960*/  IMAD R28, R26, R5, R28 ;  /* 0x000000051a1c7224 */ /* 0x000fe400078e021c */
[----:B-1----:R-:W-:Y:S02]  /*7970*/  @P2 IMAD R23, R21, R18, R22 ;  /* 0x0000001215172224 */ /* 0x002fe400078e0216 */
[----:B---3--:R-:W-:-:S02]  /*7980*/  IMAD R5, R6, R30, R19 ;  /* 0x0000001e06057224 */ /* 0x008fc400078e0213 */
[----:B------:R-:W-:Y:S02]  /*7990*/  IMAD R28, R28, R31, R23 ;  /* 0x0000001f1c1c7224 */ /* 0x000fe400078e0217 */
[----:B------:R-:W-:Y:S02]  /*79a0*/  IMAD R5, R5, R20, R16 ;  /* 0x0000001405057224 */ /* 0x000fe400078e0210 */
[----:B------:R-:W-:-:S03]  /*79b0*/  IMAD.MOV.U32 R7, RZ, RZ, 0x1 ;  /* 0x00000001ff077424 */ /* 0x000fc600078e00ff */
[----:B------:R-:W-:Y:S02]  /*79c0*/  SEL R6, R5, R28, !P2 ;  /* 0x0000001c05067207 */ /* 0x000fe40005000000 */
[----:B------:R-:W-:Y:S01]  /*79d0*/  SEL R28, R28, R5, !P2 ;  /* 0x000000051c1c7207 */ /* 0x000fe20005000000 */
[----:B------:R-:W-:-:S07]  /*79e0*/  IMAD.MOV.U32 R5, RZ, RZ, R17 ;  /* 0x000000ffff057224 */ /* 0x000fce00078e0011 */
.L_x_162:
[----:B------:R-:W-:Y:S01]  /*79f0*/  UIADD3 UR5, UR9, UR5, URZ ;  /* 0x0000000509057290 */ /* 0x000fe2000fffe03f */
[----:B------:R-:W-:Y:S01]  /*7a00*/  LOP3.LUT P0, RZ, R7, 0xff, RZ, 0xc0, !PT ;  /* 0x000000ff07ff7812 */ /* 0x000fe2000780c0ff */
[----:B------:R-:W-:Y:S02]  /*7a10*/  IMAD.MOV.U32 R7, RZ, RZ, R28 ;  /* 0x000000ffff077224 */ /* 0x000fe400078e001c */
[----:B------:R-:W-:Y:S02]  /*7a20*/  USHF.R.U32.HI UR6, URZ, 0x1, UR5 ;  /* 0x000000013f067899 */ /* 0x000fe40008011605 */
[----:B------:R-:W-:Y:S02]  /*7a30*/  UISETP.GT.U32.AND UP1, UPT, UR5, 0x1, UPT ;  /* 0x000000010500788c */ /* 0x000fe4000bf24070 */
[----:B------:R-:W-:Y:S02]  /*7a40*/  ULOP3.LUT UR6, UR6, 0x1, URZ, 0xc0, !UPT ;  /* 0x0000000106067892 */ /* 0x000fe4000f8ec03f */
[----:B------:R-:W-:-:S02]  /*7a50*/  UISETP.LT.U32.AND UP1, UPT, UR9, 0x2, UP1 ;  /* 0x000000020900788c */ /* 0x000fc40008f21070 */
[----:B------:R-:W-:Y:S02]  /*7a60*/  UISETP.NE.U32.AND UP0, UPT, UR6, 0x1, UPT ;  /* 0x000000010600788c */ /* 0x000fe4000bf05070 */
[----:B------:R-:W-:Y:S02]  /*7a70*/  USEL UR7, URZ, 0x1, !UP1 ;  /* 0x000000013f077887 */ /* 0x000fe4000c800000 */
[----:B------:R-:W-:Y:S02]  /*7a80*/  UISETP.GT.U32.AND UP0, UPT, UR9, 0x1, !UP0 ;  /* 0x000000010900788c */ /* 0x000fe4000c704070 */
[----:B------:R-:W-:Y:S02]  /*7a90*/  ULOP3.LUT UR5, UR5, 0x1, URZ, 0xc0, !UPT ;  /* 0x0000000105057892 */ /* 0x000fe4000f8ec03f */
[----:B------:R-:W-:-:S04]  /*7aa0*/  USEL UR6, URZ, 0x1, !UP0 ;  /* 0x000000013f067887 */ /* 0x000fc8000c000000 */
[----:B------:R-:W-:Y:S01]  /*7ab0*/  ULOP3.LUT UR4, UR6, UR4, UR7, 0x96, !UPT ;  /* 0x0000000406047292 */ /* 0x000fe2000f8e9607 */
[----:B------:R-:W-:Y:S11]  /*7ac0*/  @P0 BRA `(.L_x_165) ;  /* 0xffffff9400040947 */ /* 0x000ff6000383ffff */
[----:B------:R-:W-:Y:S05]  /*7ad0*/  EXIT ;  /* 0x000000000000794d */ /* 0x000fea0003800000 */
.L_x_3:
[----:B0-----:R-:W-:Y:S01]  /*7ae0*/  ULDC.64 UR4, c[0x0][0x650] ;  /* 0x0001940000047ab9 */ /* 0x001fe20000000a00 */
        /* <DEDUP_REMOVED lines=25> */
.L_x_167:
[--C-:B------:R-:W-:Y:S01]  /*7c80*/  SHF.R.U64 R16, R14, R18, R15.reuse ;  /* 0x000000120e107219 */ /* 0x100fe2000000120f */
[----:B------:R-:W0:Y:S01]  /*7c90*/  LDC R22, c[0x0][0x618] ;  /* 0x00018600ff167b82 */ /* 0x000e220000000800 */
[----:B------:R-:W-:Y:S01]  /*7ca0*/  I2FP.F32.U32 R7, R8 ;  /* 0x0000000800077245 */ /* 0x000fe20000201000 */
[----:B------:R-:W-:Y:S01]  /*7cb0*/  ULDC UR4, c[0x0][0x150] ;  /* 0x0000540000047ab9 */ /* 0x000fe20000000800 */
[----:B------:R-:W-:Y:S02]  /*7cc0*/  SHF.R.U32.HI R6, RZ, R18, R15 ;  /* 0x00000012ff067219 */ /* 0x000fe4000001160f */
[----:B------:R-:W-:Y:S01]  /*7cd0*/  IADD3 R9, P0, RZ, -R16, RZ ;  /* 0x80000010ff097210 */ /* 0x000fe20007f1e0ff */
[----:B------:R-:W-:Y:S01]  /*7ce0*/  FMUL R13, R7, UR4 ;  /* 0x00000004070d7c20 */ /* 0x000fe20008400000 */
[----:B------:R-:W-:Y:S01]  /*7cf0*/  ULDC UR4, c[0x0][0x154] ;  /* 0x0000550000047ab9 */ /* 0x000fe20000000800 */
[----:B------:R-:W1:Y:S02]  /*7d00*/  LDC.64 R24, c[0x0][0x640] ;  /* 0x00019000ff187b82 */ /* 0x000e640000000a00 */
[----:B------:R-:W-:-:S02]  /*7d10*/  IMAD.X R11, RZ, RZ, ~R6, P0 ;  /* 0x000000ffff0b7224 */ /* 0x000fc400000e0e06 */
[----:B------:R-:W2:Y:S01]  /*7d20*/  F2I.U32.TRUNC.NTZ R13, R13 ;  /* 0x0000000d000d7305 */ /* 0x000ea2000020f000 */
[----:B------:R-:W-:-:S03]  /*7d30*/  IMAD.WIDE.U32 R6, R9, R20, R2 ;  /* 0x0000001409067225 */ /* 0x000fc600078e0002 */
[----:B------:R-:W3:Y:S01]  /*7d40*/  LDC R15, c[0x0][0x144] ;  /* 0x00005100ff0f7b82 */ /* 0x000ee20000000800 */
[----:B------:R-:W-:-:S04]  /*7d50*/  IMAD R12, R11, R20, RZ ;  /* 0x000000140b0c7224 */ /* 0x000fc800078e02ff */
[----:B------:R-:W-:Y:S02]  /*7d60*/  IMAD R9, R9, R21, R12 ;  /* 0x0000001509097224 */ /* 0x000fe400078e020c */
[----:B------:R-:W-:Y:S01]  /*7d70*/  IMAD.MOV.U32 R12, RZ, RZ, -0x1 ;  /* 0xffffffffff0c7424 */ /* 0x000fe200078e00ff */
[----:B------:R-:W4:Y:S01]  /*7d80*/  LDC R18, c[0x0][0x608] ;  /* 0x00018200ff127b82 */ /* 0x000f220000000800 */
[----:B------:R-:W-:Y:S01]  /*7d90*/  IMAD.IADD R7, R7, 0x1, R9 ;  /* 0x0000000107077824 */ /* 0x000fe200078e0209 */
[----:B------:R-:W-:-:S04]  /*7da0*/  I2FP.F32.U32 R9, R10 ;  /* 0x0000000a00097245 */ /* 0x000fc80000201000 */
[-C--:B0-----:R-:W-:Y:S01]  /*7db0*/  SHF.R.U64 R14, R6, R22.reuse, R7 ;  /* 0x00000016060e7219 */ /* 0x081fe20000001207 */
[----:B--2---:R-:W-:Y:S01]  /*7dc0*/  IMAD.MOV R6, RZ, RZ, -R13 ;  /* 0x000000ffff067224 */ /* 0x004fe200078e0a0d */
[----:B------:R-:W0:Y:S01]  /*7dd0*/  LDC R11, c[0x0][0x658] ;  /* 0x00019600ff0b7b82 */ /* 0x000e220000000800 */
[----:B-1----:R-:W-:Y:S01]  /*7de0*/  ISETP.NE.U32.AND P0, PT, R24, RZ, PT ;  /* 0x000000ff1800720c */ /* 0x002fe20003f05070 */
[----:B------:R-:W-:Y:S01]  /*7df0*/  FMUL R9, R9, UR4 ;  /* 0x0000000409097c20 */ /* 0x000fe20008400000 */
[----:B------:R-:W-:Y:S02]  /*7e00*/  SHF.R.U32.HI R7, RZ, R22, R7 ;  /* 0x00000016ff077219 */ /* 0x000fe40000011607 */
[----:B------:R-:W-:-:S03]  /*7e10*/  ISETP.NE.AND.EX P0, PT, R25, RZ, PT, P0 ;  /* 0x000000ff1900720c */ /* 0x000fc60003f05300 */
[----:B------:R-:W1:Y:S01]  /*7e20*/  LDC R21, c[0x0][0x148] ;  /* 0x00005200ff157b82 */ /* 0x000e620000000800 */
[----:B---3--:R-:W-:Y:S02]  /*7e30*/  IMAD R22, R15, R6, R8 ;  /* 0x000000060f167224 */ /* 0x008fe400078e0208 */
[----:B------:R-:W-:-:S05]  /*7e40*/  IMAD.MOV.U32 R8, RZ, RZ, 0x1 ;  /* 0x00000001ff087424 */ /* 0x000fca00078e00ff */
[----:B------:R-:W2:Y:S01]  /*7e50*/  LDC R20, c[0x0][0x600] ;  /* 0x00018000ff147b82 */ /* 0x000ea20000000800 */
[-CC-:B----4-:R-:W-:Y:S02]  /*7e60*/  SHF.R.U64 R17, R14, R18.reuse, R7.reuse ;  /* 0x000000120e117219 */ /* 0x190fe40000001207 */
[----:B------:R-:W-:Y:S02]  /*7e70*/  SHF.R.U32.HI R6, RZ, R18, R7 ;  /* 0x00000012ff067219 */ /* 0x000fe40000011607 */
[----:B------:R3:W4:Y:S03]  /*7e80*/  F2I.U32.TRUNC.NTZ R18, R9 ;  /* 0x0000000900127305 */ /* 0x000726000020f000 */
[----:B------:R-:W1:Y:S01]  /*7e90*/  LDC R23, c[0x0][0x648] ;  /* 0x00019200ff177b82 */ /* 0x000e620000000800 */
[-C--:B0-----:R-:W-:Y:S02]  /*7ea0*/  SHF.R.U64 R19, R17, R11.reuse, R6 ;  /* 0x0000000b11137219 */ /* 0x081fe40000001206 */
[----:B------:R-:W-:-:S02]  /*7eb0*/  SHF.L.U32 R12, R12, R11, RZ ;  /* 0x0000000b0c0c7219 */ /* 0x000fc400000006ff */
[-C--:B------:R-:W-:Y:S01]  /*7ec0*/  SHF.R.U32.HI R7, RZ, R11.reuse, R6 ;  /* 0x0000000bff077219 */ /* 0x080fe20000011606 */
[----:B------:R-:W-:Y:S01]  /*7ed0*/  IMAD.MOV.U32 R6, RZ, RZ, R19 ;  /* 0x000000ffff067224 */ /* 0x000fe200078e0013 */
[----:B------:R-:W-:Y:S01]  /*7ee0*/  SHF.L.U32 R27, R8, R11, RZ ;  /* 0x0000000b081b7219 */ /* 0x000fe200000006ff */
[----:B------:R-:W0:Y:S01]  /*7ef0*/  LDC R26, c[0x0][0x638] ;  /* 0x00018e00ff1a7b82 */ /* 0x000e220000000800 */
[----:B------:R-:W-:-:S07]  /*7f00*/  LOP3.LUT R28, RZ, R12, RZ, 0x33, !PT ;  /* 0x0000000cff1c7212 */ /* 0x000fce00078e33ff */
[----:B------:R-:W0:Y:S01]  /*7f10*/  LDC R29, c[0x0][0x610] ;  /* 0x00018400ff1d7b82 */ /* 0x000e220000000800 */
[----:B---34-:R-:W-:Y:S05]  /*7f20*/  @!P0 BRA `(.L_x_168) ;  /* 0x0000000000288947 */ /* 0x018fea0003800000 */
        /* <DEDUP_REMOVED lines=10> */
.L_x_168:
[----:B-1----:R-:W-:Y:S01]  /*7fd0*/  SHF.R.U64 R7, R6, R23, R7 ;  /* 0x0000001706077219 */ /* 0x002fe20000001207 */
[----:B--2---:R-:W-:Y:S01]  /*7fe0*/  VIADD R9, R20, 0xffffffff ;  /* 0xffffffff14097836 */ /* 0x004fe20000000000 */
[----:B------:R-:W-:Y:S01]  /*7ff0*/  LOP3.LUT R6, R17, R28, RZ, 0xc0, !PT ;  /* 0x0000001c11067212 */ /* 0x000fe200078ec0ff */
[----:B------:R-:W-:Y:S02]  /*8000*/  IMAD.MOV R18, RZ, RZ, -R18 ;  /* 0x000000ffff127224 */ /* 0x000fe400078e0a12 */
[----:B------:R-:W-:Y:S02]  /*8010*/  IMAD.MOV R8, RZ, RZ, -R7 ;  /* 0x000000ffff087224 */ /* 0x000fe400078e0a07 */
[----:B------:R-:W-:Y:S01]  /*8020*/  IMAD R11, R27, R7, R6 ;  /* 0x000000071b0b7224 */ /* 0x000fe200078e0206 */
[----:B------:R-:W-:Y:S01]  /*8030*/  LOP3.LUT R7, R14, R9, RZ, 0xc0, !PT ;  /* 0x000000090e077212 */ /* 0x000fe200078ec0ff */
[----:B------:R-:W-:Y:S02]  /*8040*/  @P2 IMAD R22, R21, R18, R10 ;  /* 0x0000001215162224 */ /* 0x000fe400078e020a */
[----:B0-----:R-:W-:-:S02]  /*8050*/  IMAD R6, R8, R26, R19 ;  /* 0x0000001a08067224 */ /* 0x001fc400078e0213 */
[----:B------:R-:W-:Y:S02]  /*8060*/  IMAD R11, R11, R29, R22 ;  /* 0x0000001d0b0b7224 */ /* 0x000fe400078e0216 */
[----:B------:R-:W-:Y:S02]  /*8070*/  IMAD R6, R6, R20, R7 ;  /* 0x0000001406067224 */ /* 0x000fe400078e0207 */
[----:B------:R-:W-:-:S03]  /*8080*/  IMAD.MOV.U32 R8, RZ, RZ, 0x1 ;  /* 0x00000001ff087424 */ /* 0x000fc600078e00ff */
[----:B------:R-:W-:Y:S02]  /*8090*/  SEL R15, R6, R11, !P2 ;  /* 0x0000000b060f7207 */ /* 0x000fe40005000000 */
[----:B------:R-:W-:Y:S01]  /*80a0*/  SEL R11, R11, R6, !P2 ;  /* 0x000000060b0b7207 */ /* 0x000fe20005000000 */
[----:B------:R-:W-:Y:S01]  /*80b0*/  IMAD.MOV.U32 R6, RZ, RZ, R16 ;  /* 0x000000ffff067224 */ /* 0x000fe200078e0010 */
[----:B------:R-:W-:-:S07]  /*80c0*/  PRMT R7, R8, 0x7610, R7 ;  /* 0x0000761008077816 */ /* 0x000fce0000000007 */
.L_x_166:
[----:B------:R-:W-:-:S08]  /*80d0*/  NOP ;  /* 0x0000000000007918 */ /* 0x000fd00000000000 */
[----:B------:R-:W0:-:S00]  /*80e0*/  USETMAXREG.DEALLOC.CTAPOOL 0x28 ;  /* 0x00000028000079c8 */ /* 0x000e0000080e0500 */
[----:B0-----:R-:W-:-:S13]  /*80f0*/  ISETP.NE.AND P0, PT, R5, RZ, PT ;  /* 0x000000ff0500720c */ /* 0x001fda0003f05270 */
[----:B------:R-:W-:Y:S05]  /*8100*/  @P0 EXIT ;  /* 0x000000000000094d */ /* 0x000fea0003800000 */
[----:B------:R-:W-:Y:S01]  /*8110*/  LOP3.LUT P0, RZ, R7, 0xff, RZ, 0xc0, !PT ;  /* 0x000000ff07ff7812 */ /* 0x000fe2000780c0ff */
[----:B------:R-:W-:Y:S02]  /*8120*/  IMAD.MOV.U32 R12, RZ, RZ, 0x1 ;  /* 0x00000001ff0c7424 */ /* 0x000fe400078e00ff */
[----:B------:R-:W-:-:S10]  /*8130*/  IMAD.MOV.U32 R5, RZ, RZ, RZ ;  /* 0x000000ffff057224 */ /* 0x000fd400078e00ff */
[----:B------:R-:W-:Y:S05]  /*8140*/  @!P0 BRA `(.L_x_169) ;  /* 0x0000000c002c8947 */ /* 0x000fea0003800000 */
[----:B------:R-:W0:Y:S01]  /*8150*/  LDC R5, c[0x0][0x28c] ;  /* 0x0000a300ff057b82 */ /* 0x000e220000000800 */
[----:B------:R-:W-:Y:S01]  /*8160*/  ULDC UR5, c[0x0][0x600] ;  /* 0x0001800000057ab9 */ /* 0x000fe20000000800 */
[----:B------:R-:W-:Y:S01]  /*8170*/  ULDC UR4, c[0x0][0xc] ;  /* 0x0000030000047ab9 */ /* 0x000fe20000000800 */
[----:B------:R-:W-:Y:S01]  /*8180*/  UIADD3 UR16, UR5, -0x1, URZ ;  /* 0xffffffff05107890 */ /* 0x000fe2000fffe03f */
[C---:B------:R-:W-:Y:S01]  /*8190*/  LOP3.LUT P4, RZ, R0.reuse, 0x7f, RZ, 0xc0, !PT ;  /* 0x0000007f00ff7812 */ /* 0x040fe2000788c0ff */
[----:B------:R-:W-:Y:S01]  /*81a0*/  ULDC UR6, c[0x0][0x658] ;  /* 0x0001960000067ab9 */ /* 0x000fe20000000800 */
[----:B------:R-:W-:Y:S01]  /*81b0*/  ULDC UR5, c[0x0][0x10] ;  /* 0x0000040000057ab9 */ /* 0x000fe20000000800 */
[----:B------:R-:W-:Y:S01]  /*81c0*/  UMOV UR7, 0xffffffff ;  /* 0xffffffff00077882 */ /* 0x000fe20000000000 */
[----:B------:R-:W-:Y:S01]  /*81d0*/  UMOV UR8, 0x1 ;  /* 0x0000000100087882 */ /* 0x000fe20000000000 */
[----:B------:R-:W-:Y:S01]  /*81e0*/  UIMAD.WIDE.U32 UR4, UR4, UR5, URZ ;  /* 0x00000005040472a5 */ /* 0x000fe2000f8e003f */
[----:B------:R-:W-:Y:S01]  /*81f0*/  LOP3.LUT P0, RZ, R0, 0x1f, RZ, 0xc0, !PT ;  /* 0x0000001f00ff7812 */ /* 0x000fe2000780c0ff */
[----:B------:R-:W-:Y:S01]  /*8200*/  USHF.L.U32 UR7, UR7, UR6, URZ ;  /* 0x0000000607077299 */ /* 0x000fe2000800063f */
[----:B------:R-:W-:Y:S01]  /*8210*/  BSSY B0, `(.L_x_169) ;  /* 0x00000be000007945 */ /* 0x000fe20003800000 */
[----:B------:R-:W-:Y:S01]  /*8220*/  USHF.L.U32 UR18, UR8, UR6, URZ ;  /* 0x0000000608127299 */ /* 0x000fe2000800063f */
[----:B------:R-:W-:Y:S01]  /*8230*/  IMAD.MOV.U32 R14, RZ, RZ, 0x1 ;  /* 0x00000001ff0e7424 */ /* 0x000fe200078e00ff */
[----:B------:R-:W-:Y:S01]  /*8240*/  LOP3.LUT R17, R4, 0x2, RZ, 0xfc, !PT ;  /* 0x0000000204117812 */ /* 0x000fe200078efcff */
[----:B------:R-:W-:Y:S01]  /*8250*/  ULDC UR6, c[0x0][0x14] ;  /* 0x0000050000067ab9 */ /* 0x000fe20000000800 */
[----:B------:R-:W-:Y:S01]  /*8260*/  PLOP3.LUT P0, PT, P0, P4, PT, 0x8a, 0x0 ;  /* 0x000000000000781c */ /* 0x000fe20000709172 */
[----:B------:R-:W-:Y:S01]  /*8270*/  UIMAD.WIDE.U32 UR20, UR4, UR6, URZ ;  /* 0x00000006041472a5 */ /* 0x000fe2000f8e003f */
[----:B------:R-:W-:Y:S01]  /*8280*/  IMAD.MOV.U32 R12, RZ, RZ, 0x1 ;  /* 0x00000001ff0c7424 */ /* 0x000fe200078e00ff */
[----:B------:R-:W-:-:S02]  /*8290*/  UIMAD UR13, UR5, UR6, URZ ;  /* 0x00000006050d72a4 */ /* 0x000fc4000f8e023f */
[----:B------:R-:W-:Y:S01]  /*82a0*/  ULOP3.LUT UR17, URZ, UR7, URZ, 0x33, !UPT ;  /* 0x000000073f117292 */ /* 0x000fe2000f8e333f */
[----:B0-----:R-:W-:Y:S01]  /*82b0*/  VIADD R5, R5, 0x3f ;  /* 0x0000003f05057836 */ /* 0x001fe20000000000 */
[----:B------:R-:W-:Y:S01]  /*82c0*/  UIADD3 UR13, UR21, UR13, URZ ;  /* 0x0000000d150d7290 */ /* 0x000fe2000fffe03f */
[----:B------:R-:W-:-:S03]  /*82d0*/  ULDC.64 UR22, c[0x0][0x198] ;  /* 0x0000660000167ab9 */ /* 0x000fc60000000a00 */
[----:B------:R-:W-:-:S04]  /*82e0*/  SHF.R.S32.HI R8, RZ, 0x1f, R5 ;  /* 0x0000001fff087819 */ /* 0x000fc80000011405 */
[----:B------:R-:W-:Y:S01]  /*82f0*/  LEA.HI R8, R8, R5, RZ, 0x6 ;  /* 0x0000000508087211 */ /* 0x000fe200078f30ff */
[----:B------:R-:W-:-:S03]  /*8300*/  IMAD.MOV.U32 R5, RZ, RZ, RZ ;  /* 0x000000ffff057224 */ /* 0x000fc600078e00ff */
[----:B------:R-:W-:-:S05]  /*8310*/  SHF.R.S32.HI R16, RZ, 0x6, R8 ;  /* 0x00000006ff107819 */ /* 0x000fca0000011408 */
[----:B------:R-:W-:-:S07]  /*8320*/  VIADD R13, R16, 0x1 ;  /* 0x00000001100d7836 */ /* 0x000fce0000000000 */
.L_x_181:
[----:B------:R-:W-:-:S03]  /*8330*/  UMOV UR4, 0xffffffff ;  /* 0xffffffff00047882 */ /* 0x000fc60000000000 */
[----:B------:R-:W-:Y:S05]  /*8340*/  BRA.DIV UR4, `(.L_x_170) ;  /* 0x0000000e04547947 */ /* 0x000fea000b800000 */
[----:B------:R-:W-:-:S13]  /*8350*/  ELECT P1, URZ, PT ;  /* 0x00000000003f782f */ /* 0x000fda0003820000 */
.L_x_190:
[----:B------:R-:W0:Y:S01]  /*8360*/  LDC R0, c[0x0][0x28c] ;  /* 0x0000a300ff007b82 */ /* 0x000e220000000800 */
[----:B------:R-:W-:Y:S01]  /*8370*/  BSSY B1, `(.L_x_171) ;  /* 0x0000035000017945 */ /* 0x000fe20003800000 */
[----:B0-----:R-:W-:-:S13]  /*8380*/  ISETP.LT.OR P1, PT, R0, 0x1, !P1 ;  /* 0x000000010000780c */ /* 0x001fda0004f21670 */
[----:B------:R-:W-:Y:S05]  /*8390*/  @P1 BRA `(.L_x_172) ;  /* 0x0000000000c81947 */ /* 0x000fea0003800000 */
[----:B------:R-:W-:Y:S02]  /*83a0*/  IMAD.SHL.U32 R15, R15, 0x80, RZ ;  /* 0x000000800f0f7824 */ /* 0x000fe400078e00ff */
[----:B------:R-:W-:Y:S02]  /*83b0*/  IMAD.SHL.U32 R11, R11, 0x80, RZ ;  /* 0x000000800b0b7824 */ /* 0x000fe400078e00ff */
[----:B------:R-:W-:Y:S02]  /*83c0*/  IMAD.MOV.U32 R20, RZ, RZ, RZ ;  /* 0x000000ffff147224 */ /* 0x000fe400078e00ff */
[----:B------:R-:W-:Y:S02]  /*83d0*/  IMAD.MOV.U32 R0, RZ, RZ, R13 ;  /* 0x000000ffff007224 */ /* 0x000fe400078e000d */
[----:B------:R-:W-:Y:S02]  /*83e0*/  IMAD.MOV.U32 R7, RZ, RZ, R12 ;  /* 0x000000ffff077224 */ /* 0x000fe400078e000c */
[----:B------:R-:W-:-:S07]  /*83f0*/  IMAD.MOV.U32 R8, RZ, RZ, R5 ;  /* 0x000000ffff087224 */ /* 0x000fce00078e0005 */
.L_x_176:
[----:B------:R-:W0:Y:S01]  /*8400*/  S2R R10, SR_CgaCtaId ;  /* 0x00000000000a7919 */ /* 0x000e220000008800 */
[----:B------:R-:W-:-:S04]  /*8410*/  MOV R9, 0x400 ;  /* 0x0000040000097802 */ /* 0x000fc80000000f00 */
[----:B0-----:R-:W-:Y:S02]  /*8420*/  LEA R19, R10, R9, 0x18 ;  /* 0x000000090a137211 */ /* 0x001fe400078ec0ff */
[----:B------:R-:W-:Y:S01]  /*8430*/  SHF.L.U32 R9, R7, 0x1f, RZ ;  /* 0x0000001f07097819 */ /* 0x000fe200000006ff */
[----:B------:R-:W0:Y:S02]  /*8440*/  @!P4 LDC R10, c[0x0][0x500] ;  /* 0x00014000ff0acb82 */ /* 0x000e240000000800 */
[----:B------:R-:W-:-:S04]  /*8450*/  IMAD R18, R8, 0x8, R19 ;  /* 0x0000000808127824 */ /* 0x000fc800078e0213 */
[----:B------:R-:W1:Y:S02]  /*8460*/  SYNCS.PHASECHK.TRANS64.TRYWAIT P1, [R18+URZ+0x10], R9 ;  /* 0x00001009120075a7 */ /* 0x000e64000802017f */
[----:B-1----:R-:W-:Y:S05]  /*8470*/  @!P1 BRA `(.L_x_173) ;  /* 0x0000000c00289947 */ /* 0x002fea0003800000 */
.L_x_191:
[----:B-1----:R-:W-:Y:S01]  /*8480*/  PRMT R9, R17, 0x9910, RZ ;  /* 0x0000991011097816 */ /* 0x002fe200000000ff */
[----:B0-----:R0:W-:Y:S03]  /*8490*/  @!P4 SYNCS.ARRIVE.TRANS64 RZ, [R18+URZ], R10 ;  /* 0x0000000a12ffc9a7 */ /* 0x0011e6000800003f */
[----:B------:R-:W-:-:S13]  /*84a0*/  ISETP.NE.AND P1, PT, R9, 0x2, PT ;  /* 0x000000020900780c */ /* 0x000fda0003f25270 */
[----:B0-----:R-:W-:Y:S05]  /*84b0*/  @P1 BRA `(.L_x_174) ;  /* 0x0000000000041947 */ /* 0x001fea0003800000 */
[----:B------:R-:W-:Y:S01]  /*84c0*/  BPT.TRAP 0x1 ;  /* 0x000000040000795c */ /* 0x000fe20000300000 */
.L_x_174:
[----:B------:R-:W-:Y:S05]  /*84d0*/  @P0 BRA `(.L_x_175) ;  /* 0x0000000000040947 */ /* 0x000fea0003800000 */
[----:B------:R-:W-:Y:S01]  /*84e0*/  BPT.TRAP 0x1 ;  /* 0x000000040000795c */ /* 0x000fe20000300000 */
.L_x_175:
[----:B------:R-:W-:Y:S01]  /*84f0*/  IMAD R19, R8, 0x2000, R19 ;  /* 0x0000200008137824 */ /* 0x000fe200078e0213 */
[----:B------:R-:W-:Y:S01]  /*8500*/  R2UR UR9, R18 ;  /* 0x00000000120972ca */ /* 0x000fe200000e0000 */
[----:B------:R-:W-:Y:S01]  /*8510*/  VIADD R0, R0, 0xffffffff ;  /* 0xffffffff00007836 */ /* 0x000fe20000000000 */
[----:B------:R-:W-:Y:S01]  /*8520*/  UIADD3 UR4, UP0, UR22, 0xf0, URZ ;  /* 0x000000f016047890 */ /* 0x000fe2000ff1e03f */
[----:B------:R-:W-:Y:S01]  /*8530*/  R2UR UR11, R11 ;  /* 0x000000000b0b72ca */ /* 0x000fe200000e0000 */
[----:B------:R-:W-:Y:S01]  /*8540*/  UIADD3 UR24, UP1, UR22, 0x1f0, URZ ;  /* 0x000001f016187890 */ /* 0x000fe2000ff3e03f */
[----:B------:R-:W-:Y:S01]  /*8550*/  R2UR UR8, R19 ;  /* 0x00000000130872ca */ /* 0x000fe200000e0000 */
[----:B------:R-:W-:Y:S01]  /*8560*/  UIADD3.X UR5, URZ, UR23, URZ, UP0, !UPT ;  /* 0x000000173f057290 */ /* 0x000fe200087fe43f */
[----:B------:R-:W-:Y:S01]  /*8570*/  R2UR UR10, R20 ;  /* 0x00000000140a72ca */ /* 0x000fe200000e0000 */
[----:B------:R-:W-:Y:S01]  /*8580*/  VIADD R8, R8, 0x1 ;  /* 0x0000000108087836 */ /* 0x000fe20000000000 */
[----:B------:R-:W-:Y:S01]  /*8590*/  R2UR UR12, R6 ;  /* 0x00000000060c72ca */ /* 0x000fe200000e0000 */
[----:B------:R-:W-:Y:S01]  /*85a0*/  UIADD3.X UR25, URZ, UR23, URZ, UP1, !UPT ;  /* 0x000000173f197290 */ /* 0x000fe20008ffe43f */
[----:B------:R-:W-:Y:S01]  /*85b0*/  R2UR UR19, R15 ;  /* 0x000000000f1372ca */ /* 0x000fe200000e0000 */
[----:B------:R-:W-:Y:S01]  /*85c0*/  UMOV UR6, 0x0 ;  /* 0x0000000000067882 */ /* 0x000fe20000000000 */
[----:B------:R-:W-:Y:S01]  /*85d0*/  ISETP.GT.AND P3, PT, R0, 0x1, PT ;  /* 0x000000010000780c */ /* 0x000fe20003f64270 */
[----:B------:R-:W-:Y:S01]  /*85e0*/  UMOV UR7, 0x10000000 ;  /* 0x1000000000077882 */ /* 0x000fe20000000000 */
[----:B------:R-:W-:Y:S01]  /*85f0*/  ISETP.NE.AND P1, PT, R8, 0x2, PT ;  /* 0x000000020800780c */ /* 0x000fe20003f25270 */
[----:B------:R-:W-:-:S02]  /*8600*/  VIADD R20, R20, 0x40 ;  /* 0x0000004014147836 */ /* 0x000fc40000000000 */
[----:B------:R-:W-:Y:S01]  /*8610*/  UIADD3 UR14, UR8, 0x100, URZ ;  /* 0x00000100080e7890 */ /* 0x000fe2000fffe03f */
[----:B------:R-:W-:Y:S01]  /*8620*/  SEL R10, RZ, 0x1, P1 ;  /* 0x00000001ff0a7807 */ /* 0x000fe20000800000 */
[----:B------:R-:W-:Y:S01]  /*8630*/  UIADD3 UR15, UR8, 0x4100, URZ ;  /* 0x00004100080f7890 */ /* 0x000fe2000fffe03f */
[----:B------:R-:W-:Y:S02]  /*8640*/  SEL R8, R8, RZ, P1 ;  /* 0x000000ff08087207 */ /* 0x000fe40000800000 */
[----:B------:R-:W-:Y:S02]  /*8650*/  LOP3.LUT R7, R7, R10, RZ, 0x3c, !PT ;  /* 0x0000000a07077212 */ /* 0x000fe400078e3cff */
[----:B------:R-:W-:Y:S02]  /*8660*/  UMOV UR8, UR14 ;  /* 0x0000000e00087c82 */ /* 0x000fe40008000000 */
[----:B------:R0:W-:Y:S02]  /*8670*/  UTMALDG.3D [UR8], [UR4], desc[UR6] ;  /* 0x00000608040075b4 */ /* 0x0001e40008011000 */
[----:B0-----:R-:W-:Y:S01]  /*8680*/  UMOV UR8, UR15 ;  /* 0x0000000f00087c82 */ /* 0x001fe20008000000 */
[----:B------:R-:W-:-:S02]  /*8690*/  UMOV UR11, UR19 ;  /* 0x00000013000b7c82 */ /* 0x000fc40008000000 */
[----:B------:R0:W-:Y:S02]  /*86a0*/  UTMALDG.3D [UR8], [UR24], desc[UR6] ;  /* 0x00000608180075b4 */ /* 0x0001e40008011000 */
[----:B0-----:R-:W-:Y:S05]  /*86b0*/  @P3 BRA `(.L_x_176) ;  /* 0xfffffffc00503947 */ /* 0x001fea000383ffff */
.L_x_172:
[----:B------:R-:W-:Y:S05]  /*86c0*/  BSYNC B1 ;  /* 0x0000000000017941 */ /* 0x000fea0003800000 */
.L_x_171:
[----:B------:R-:W-:Y:S01]  /*86d0*/  LOP3.LUT P3, RZ, R14, 0xff, RZ, 0xc0, !PT ;  /* 0x000000ff0eff7812 */ /* 0x000fe2000786c0ff */
[----:B------:R-:W-:Y:S01]  /*86e0*/  IMAD.IADD R5, R16, 0x1, R5 ;  /* 0x0000000110057824 */ /* 0x000fe200078e0205 */
[----:B------:R-:W-:Y:S01]  /*86f0*/  IADD3 R2, P5, R2, UR20, RZ ;  /* 0x0000001402027c10 */ /* 0x000fe2000ffbe0ff */
[----:B------:R-:W-:Y:S01]  /*8700*/  ULDC.64 UR4, c[0x0][0x650] ;  /* 0x0001940000047ab9 */ /* 0x000fe20000000a00 */
[----:B------:R-:W-:Y:S01]  /*8710*/  BSSY B1, `(.L_x_177) ;  /* 0x000006b000017945 */ /* 0x000fe20003800000 */
[----:B------:R-:W-:Y:S01]  /*8720*/  IMAD.MOV.U32 R11, RZ, RZ, -0x1 ;  /* 0xffffffffff0b7424 */ /* 0x000fe200078e00ff */
[----:B------:R-:W-:Y:S01]  /*8730*/  ISETP.GT.U32.AND P1, PT, R5, 0x1, PT ;  /* 0x000000010500780c */ /* 0x000fe20003f24070 */
[----:B------:R-:W-:Y:S01]  /*8740*/  IMAD.MOV.U32 R15, RZ, RZ, -0x1 ;  /* 0xffffffffff0f7424 */ /* 0x000fe200078e00ff */
[----:B------:R-:W-:Y:S02]  /*8750*/  SHF.R.U32.HI R0, RZ, 0x1, R5 ;  /* 0x00000001ff007819 */ /* 0x000fe40000011605 */
[----:B------:R-:W-:-:S02]  /*8760*/  ISETP.LT.U32.AND P1, PT, R16, 0x2, P1 ;  /* 0x000000021000780c */ /* 0x000fc40000f21070 */
[----:B------:R-:W-:Y:S01]  /*8770*/  IADD3.X R3, R3, UR13, RZ, P5, !PT ;  /* 0x0000000d03037c10 */ /* 0x000fe2000affe4ff */
[----:B------:R-:W0:Y:S01]  /*8780*/  @P3 S2R R7, SR_CgaCtaId ;  /* 0x0000000000073919 */ /* 0x000e220000008800 */
[----:B------:R-:W-:Y:S02]  /*8790*/  @P3 MOV R6, 0x400 ;  /* 0x0000040000063802 */ /* 0x000fe40000000f00 */
[----:B------:R-:W-:Y:S02]  /*87a0*/  ISETP.GE.U32.AND P5, PT, R2, UR4, PT ;  /* 0x0000000402007c0c */ /* 0x000fe4000bfa6070 */
[----:B------:R-:W-:Y:S02]  /*87b0*/  LOP3.LUT R0, R0, 0x1, RZ, 0xc0, !PT ;  /* 0x0000000100007812 */ /* 0x000fe400078ec0ff */
[----:B------:R-:W-:Y:S02]  /*87c0*/  LOP3.LUT R5, R5, 0x1, RZ, 0xc0, !PT ;  /* 0x0000000105057812 */ /* 0x000fe400078ec0ff */
[----:B------:R-:W-:-:S02]  /*87d0*/  PRMT R14, RZ, 0x7610, R14 ;  /* 0x00007610ff0e7816 */ /* 0x000fc4000000000e */
[----:B0-----:R-:W-:Y:S02]  /*87e0*/  @P3 LEA R6, R7, R6, 0x18 ;  /* 0x0000000607063211 */ /* 0x001fe400078ec0ff */
[----:B------:R-:W-:Y:S02]  /*87f0*/  SEL R7, RZ, 0x1, !P1 ;  /* 0x00000001ff077807 */ /* 0x000fe40004800000 */
[----:B------:R-:W-:Y:S01]  /*8800*/  ISETP.GE.U32.AND.EX P1, PT, R3, UR5, PT, P5 ;  /* 0x0000000503007c0c */ /* 0x000fe2000bf26150 */
[----:B------:R0:W-:Y:S01]  /*8810*/  @P3 SYNCS.ARRIVE.TRANS64.A1T0 RZ, [R6+URZ+0x38], RZ ;  /* 0x000038ff06ff39a7 */ /* 0x0001e2000810003f */
[----:B------:R-:W-:-:S04]  /*8820*/  ISETP.NE.U32.AND P3, PT, R0, 0x1, PT ;  /* 0x000000010000780c */ /* 0x000fc80003f65070 */
[----:B------:R-:W-:Y:S01]  /*8830*/  ISETP.GT.U32.AND P3, PT, R16, 0x1, !P3 ;  /* 0x000000011000780c */ /* 0x000fe20005f64070 */
[----:B0-----:R-:W-:-:S03]  /*8840*/  IMAD.MOV.U32 R6, RZ, RZ, -0x1 ;  /* 0xffffffffff067424 */ /* 0x001fc600078e00ff */
[----:B------:R-:W-:-:S04]  /*8850*/  SEL R0, RZ, 0x1, !P3 ;  /* 0x00000001ff007807 */ /* 0x000fc80005800000 */
[----:B------:R-:W-:Y:S02]  /*8860*/  LOP3.LUT R12, R0, R12, R7, 0x96, !PT ;  /* 0x0000000c000c7212 */ /* 0x000fe400078e9607 */
[----:B------:R-:W-:Y:S01]  /*8870*/  PRMT R0, RZ, 0x7610, R0 ;  /* 0x00007610ff007816 */ /* 0x000fe20000000000 */
[----:B------:R-:W-:Y:S06]  /*8880*/  @P1 BRA `(.L_x_178) ;  /* 0x00000004004c1947 */ /* 0x000fec0003800000 */
[----:B------:R-:W-:Y:S01]  /*8890*/  ULDC.64 UR4, c[0x0][0x628] ;  /* 0x00018a0000047ab9 */ /* 0x000fe20000000a00 */
[----:B------:R-:W0:Y:S01]  /*88a0*/  S2R R15, SR_CTAID.X ;  /* 0x00000000000f7919 */ /* 0x000e220000002500 */
[----:B------:R-:W-:Y:S01]  /*88b0*/  ISETP.NE.U32.AND P1, PT, RZ, UR4, PT ;  /* 0x00000004ff007c0c */ /* 0x000fe2000bf25070 */
[----:B------:R-:W-:Y:S01]  /*88c0*/  ULDC UR7, c[0x0][0x630] ;  /* 0x00018c0000077ab9 */ /* 0x000fe20000000800 */
[----:B------:R-:W-:Y:S01]  /*88d0*/  IMAD.MOV.U32 R6, RZ, RZ, R2 ;  /* 0x000000ffff067224 */ /* 0x000fe200078e0002 */
[----:B------:R-:W1:Y:S01]  /*88e0*/  S2R R0, SR_CTAID.Y ;  /* 0x0000000000007919 */ /* 0x000e620000002600 */
[----:B------:R-:W-:Y:S01]  /*88f0*/  ISETP.NE.AND.EX P1, PT, RZ, UR5, PT, P1 ;  /* 0x00000005ff007c0c */ /* 0x000fe2000bf25310 */
[----:B------:R-:W-:-:S12]  /*8900*/  IMAD.MOV.U32 R7, RZ, RZ, R3 ;  /* 0x000000ffff077224 */ /* 0x000fd800078e0003 */
[----:B------:R-:W-:Y:S05]  /*8910*/  @!P1 BRA `(.L_x_179) ;  /* 0x0000000000289947 */ /* 0x000fea0003800000 */
[----:B------:R-:W-:Y:S02]  /*8920*/  ULDC UR6, c[0x0][0x634] ;  /* 0x00018d0000067ab9 */ /* 0x000fe40000000800 */
[----:B------:R-:W-:-:S05]  /*8930*/  IADD3 R11, P1, R2, UR6, RZ ;  /* 0x00000006020b7c10 */ /* 0x000fca000ff3e0ff */
[----:B------:R-:W-:-:S04]  /*8940*/  IMAD.X R19, RZ, RZ, R3, P1 ;  /* 0x000000ffff137224 */ /* 0x000fc800008e0603 */
[----:B------:R-:W-:-:S04]  /*8950*/  IMAD.WIDE.U32 R8, R19, UR4, RZ ;  /* 0x0000000413087c25 */ /* 0x000fc8000f8e00ff */
[----:B------:R-:W-:-:S04]  /*8960*/  IMAD.WIDE.U32 R8, P1, R11, UR5, R8 ;  /* 0x000000050b087c25 */ /* 0x000fc8000f820008 */
[----:B------:R-:W-:-:S04]  /*8970*/  IMAD.WIDE.U32 R10, R11, UR4, RZ ;  /* 0x000000040b0a7c25 */ /* 0x000fc8000f8e00ff */
[----:B------:R-:W-:Y:S01]  /*8980*/  IMAD.X R7, RZ, RZ, RZ, P1 ;  /* 0x000000ffff077224 */ /* 0x000fe200008e06ff */
[----:B------:R-:W-:Y:S01]  /*8990*/  IADD3 RZ, P1, R11, R8, RZ ;  /* 0x000000080bff7210 */ /* 0x000fe20007f3e0ff */
[----:B------:R-:W-:-:S04]  /*89a0*/  IMAD.MOV.U32 R6, RZ, RZ, R9 ;  /* 0x000000ffff067224 */ /* 0x000fc800078e0009 */
[----:B------:R-:W-:-:S08]  /*89b0*/  IMAD.WIDE.U32.X R6, R19, UR5, R6, P1 ;  /* 0x0000000513067c25 */ /* 0x000fd000088e0406 */
.L_x_179:
[--C-:B------:R-:W-:Y:S01]  /*89c0*/  SHF.R.U64 R10, R6, UR7, R7.reuse ;  /* 0x00000007060a7c19 */ /* 0x100fe20008001207 */
[----:B------:R-:W-:Y:S01]  /*89d0*/  ULDC.64 UR4, c[0x0][0x620] ;  /* 0x0001880000047ab9 */ /* 0x000fe20000000a00 */
[----:B------:R-:W-:Y:S01]  /*89e0*/  SHF.R.U32.HI R6, RZ, UR7, R7 ;  /* 0x00000007ff067c19 */ /* 0x000fe20008011607 */
[----:B------:R-:W2:Y:S01]  /*89f0*/  LDC R22, c[0x0][0x144] ;  /* 0x00005100ff167b82 */ /* 0x000ea20000000800 */
[----:B------:R-:W-:Y:S01]  /*8a00*/  IADD3 R9, P1, RZ, -R10, RZ ;  /* 0x8000000aff097210 */ /* 0x000fe20007f3e0ff */
[----:B------:R-:W-:Y:S01]  /*8a10*/  ULDC.64 UR8, c[0x0][0x640] ;  /* 0x0001900000087ab9 */ /* 0x000fe20000000a00 */
[----:B0-----:R-:W-:Y:S01]  /*8a20*/  I2FP.F32.U32 R11, R15 ;  /* 0x0000000f000b7245 */ /* 0x001fe20000201000 */
[----:B------:R-:W-:Y:S02]  /*8a30*/  ULDC UR6, c[0x0][0x608] ;  /* 0x0001820000067ab9 */ /* 0x000fe40000000800 */
[----:B------:R-:W-:Y:S01]  /*8a40*/  IMAD.X R6, RZ, RZ, ~R6, P1 ;  /* 0x000000ffff067224 */ /* 0x000fe200008e0e06 */
[----:B------:R-:W-:Y:S01]  /*8a50*/  ISETP.NE.U32.AND P1, PT, RZ, UR8, PT ;  /* 0x00000008ff007c0c */ /* 0x000fe2000bf25070 */
[----:B------:R-:W0:Y:S02]  /*8a60*/  LDC R19, c[0x0][0x148] ;  /* 0x00005200ff137b82 */ /* 0x000e240000000800 */
[----:B------:R-:W-:Y:S01]  /*8a70*/  IMAD R8, R6, UR4, RZ ;  /* 0x0000000406087c24 */ /* 0x000fe2000f8e02ff */
[----:B------:R-:W-:Y:S01]  /*8a80*/  ISETP.NE.AND.EX P1, PT, RZ, UR9, PT, P1 ;  /* 0x00000009ff007c0c */ /* 0x000fe2000bf25310 */
[----:B------:R-:W-:Y:S01]  /*8a90*/  IMAD.WIDE.U32 R6, R9, UR4, R2 ;  /* 0x0000000409067c25 */ /* 0x000fe2000f8e0002 */
[----:B------:R-:W-:-:S03]  /*8aa0*/  ULDC UR4, c[0x0][0x150] ;  /* 0x0000540000047ab9 */ /* 0x000fc60000000800 */
[----:B------:R-:W-:Y:S02]  /*8ab0*/  IMAD R9, R9, UR5, R8 ;  /* 0x0000000509097c24 */ /* 0x000fe4000f8e0208 */
[----:B------:R-:W-:Y:S01]  /*8ac0*/  FMUL R8, R11, UR4 ;  /* 0x000000040b087c20 */ /* 0x000fe20008400000 */
[----:B------:R-:W-:Y:S01]  /*8ad0*/  ULDC UR4, c[0x0][0x618] ;  /* 0x0001860000047ab9 */ /* 0x000fe20000000800 */
[----:B------:R-:W-:Y:S01]  /*8ae0*/  ULDC UR5, c[0x0][0x154] ;  /* 0x0000550000057ab9 */ /* 0x000fe20000000800 */
[----:B------:R-:W-:-:S03]  /*8af0*/  IMAD.IADD R7, R7, 0x1, R9 ;  /* 0x0000000107077824 */ /* 0x000fc600078e0209 */
[----:B------:R-:W3:Y:S02]  /*8b00*/  F2I.U32.TRUNC.NTZ R8, R8 ;  /* 0x0000000800087305 */ /* 0x000ee4000020f000 */
[----:B------:R-:W-:Y:S02]  /*8b10*/  SHF.R.U64 R11, R6, UR4, R7 ;  /* 0x00000004060b7c19 */ /* 0x000fe40008001207 */
[----:B-1----:R-:W-:-:S05]  /*8b20*/  I2FP.F32.U32 R6, R0 ;  /* 0x0000000000067245 */ /* 0x002fca0000201000 */
[----:B------:R-:W-:Y:S01]  /*8b30*/  FMUL R21, R6, UR5 ;  /* 0x0000000506157c20 */ /* 0x000fe20008400000 */
[----:B------:R-:W-:Y:S01]  /*8b40*/  SHF.R.U32.HI R6, RZ, UR4, R7 ;  /* 0x00000004ff067c19 */ /* 0x000fe20008011607 */
[----:B------:R-:W-:-:S03]  /*8b50*/  ULDC UR4, c[0x0][0x658] ;  /* 0x0001960000047ab9 */ /* 0x000fc60000000800 */
[--C-:B------:R-:W-:Y:S01]  /*8b60*/  SHF.R.U64 R20, R11, UR6, R6.reuse ;  /* 0x000000060b147c19 */ /* 0x100fe20008001206 */
[----:B------:R-:W1:Y:S01]  /*8b70*/  F2I.U32.TRUNC.NTZ R21, R21 ;  /* 0x0000001500157305 */ /* 0x000e62000020f000 */
[----:B------:R-:W-:Y:S01]  /*8b80*/  SHF.R.U32.HI R7, RZ, UR6, R6 ;  /* 0x00000006ff077c19 */ /* 0x000fe20008011606 */
[----:B---3--:R-:W-:-:S03]  /*8b90*/  IMAD.MOV R8, RZ, RZ, -R8 ;  /* 0x000000ffff087224 */ /* 0x008fc600078e0a08 */
[----:B------:R-:W-:Y:S01]  /*8ba0*/  SHF.R.U64 R18, R20, UR4, R7 ;  /* 0x0000000414127c19 */ /* 0x000fe20008001207 */
[----:B--2---:R-:W-:Y:S01]  /*8bb0*/  IMAD R15, R22, R8, R15 ;  /* 0x00000008160f7224 */ /* 0x004fe200078e020f */
[----:B------:R-:W-:-:S03]  /*8bc0*/  SHF.R.U32.HI R23, RZ, UR4, R7 ;  /* 0x00000004ff177c19 */ /* 0x000fc60008011607 */
[----:B------:R-:W-:Y:S02]  /*8bd0*/  IMAD.MOV.U32 R6, RZ, RZ, R18 ;  /* 0x000000ffff067224 */ /* 0x000fe400078e0012 */
[----:B------:R-:W-:Y:S01]  /*8be0*/  IMAD.MOV.U32 R7, RZ, RZ, R23 ;  /* 0x000000ffff077224 */ /* 0x000fe200078e0017 */
[----:B-1----:R-:W-:Y:S06]  /*8bf0*/  @!P1 BRA `(.L_x_180) ;  /* 0x0000000000289947 */ /* 0x002fec0003800000 */
[----:B------:R-:W-:Y:S02]  /*8c00*/  ULDC UR4, c[0x0][0x64c] ;  /* 0x0001930000047ab9 */ /* 0x000fe40000000800 */
[----:B------:R-:W-:-:S05]  /*8c10*/  IADD3 R7, P1, R18, UR4, RZ ;  /* 0x0000000412077c10 */ /* 0x000fca000ff3e0ff */
[----:B------:R-:W-:-:S04]  /*8c20*/  IMAD.X R23, RZ, RZ, R23, P1 ;  /* 0x000000ffff177224 */ /* 0x000fc800008e0617 */
[----:B------:R-:W-:-:S04]  /*8c30*/  IMAD.WIDE.U32 R8, R23, UR8, RZ ;  /* 0x0000000817087c25 */ /* 0x000fc8000f8e00ff */
[----:B------:R-:W-:-:S04]  /*8c40*/  IMAD.WIDE.U32 R8, P1, R7, UR9, R8 ;  /* 0x0000000907087c25 */ /* 0x000fc8000f820008 */
[----:B------:R-:W-:-:S04]  /*8c50*/  IMAD.WIDE.U32 R6, R7, UR8, RZ ;  /* 0x0000000807067c25 */ /* 0x000fc8000f8e00ff */
[----:B------:R-:W-:Y:S01]  /*8c60*/  IMAD.MOV.U32 R6, RZ, RZ, R9 ;  /* 0x000000ffff067224 */ /* 0x000fe200078e0009 */
[----:B------:R-:W-:Y:S01]  /*8c70*/  IADD3 RZ, P3, R7, R8, RZ ;  /* 0x0000000807ff7210 */ /* 0x000fe20007f7e0ff */
[----:B------:R-:W-:-:S04]  /*8c80*/  IMAD.X R7, RZ, RZ, RZ, P1 ;  /* 0x000000ffff077224 */ /* 0x000fc800008e06ff */
[----:B------:R-:W-:-:S08]  /*8c90*/  IMAD.WIDE.U32.X R6, R23, UR9, R6, P3 ;  /* 0x0000000917067c25 */ /* 0x000fd000098e0406 */
.L_x_180:
[----:B------:R-:W-:Y:S01]  /*8ca0*/  ULDC UR4, c[0x0][0x648] ;  /* 0x0001920000047ab9 */ /* 0x000fe20000000800 */
[----:B------:R-:W-:Y:S01]  /*8cb0*/  LOP3.LUT R20, R20, UR17, RZ, 0xc0, !PT ;  /* 0x0000001114147c12 */ /* 0x000fe2000f8ec0ff */
[----:B------:R-:W-:Y:S01]  /*8cc0*/  IMAD.MOV R21, RZ, RZ, -R21 ;  /* 0x000000ffff157224 */ /* 0x000fe200078e0a15 */
[----:B------:R-:W-:Y:S01]  /*8cd0*/  SHF.R.U64 R7, R6, UR4, R7 ;  /* 0x0000000406077c19 */ /* 0x000fe20008001207 */
[----:B------:R-:W-:Y:S01]  /*8ce0*/  ULDC UR4, c[0x0][0x638] ;  /* 0x00018e0000047ab9 */ /* 0x000fe20000000800 */
[----:B------:R-:W-:Y:S01]  /*8cf0*/  ULDC UR5, c[0x0][0x610] ;  /* 0x0001840000057ab9 */ /* 0x000fe20000000800 */
[----:B0-----:R-:W-:Y:S02]  /*8d00*/  @P2 IMAD R15, R19, R21, R0 ;  /* 0x00000015130f2224 */ /* 0x001fe400078e0200 */
[----:B------:R-:W-:Y:S02]  /*8d10*/  IMAD.MOV R9, RZ, RZ, -R7 ;  /* 0x000000ffff097224 */ /* 0x000fe400078e0a07 */
[----:B------:R-:W-:Y:S01]  /*8d20*/  IMAD R20, R7, UR18, R20 ;  /* 0x0000001207147c24 */ /* 0x000fe2000f8e0214 */
[----:B------:R-:W-:Y:S01]  /*8d30*/  LOP3.LUT R7, R11, UR16, RZ, 0xc0, !PT ;  /* 0x000000100b077c12 */ /* 0x000fe2000f8ec0ff */
[----:B------:R-:W-:Y:S01]  /*8d40*/  IMAD R18, R9, UR4, R18 ;  /* 0x0000000409127c24 */ /* 0x000fe2000f8e0212 */
[----:B------:R-:W-:Y:S01]  /*8d50*/  ULDC UR4, c[0x0][0x600] ;  /* 0x0001800000047ab9 */ /* 0x000fe20000000800 */
[----:B------:R-:W-:-:S02]  /*8d60*/  IMAD R11, R20, UR5, R15 ;  /* 0x00000005140b7c24 */ /* 0x000fc4000f8e020f */
[----:B------:R-:W-:Y:S02]  /*8d70*/  IMAD R18, R18, UR4, R7 ;  /* 0x0000000412127c24 */ /* 0x000fe4000f8e0207 */
[----:B------:R-:W-:Y:S02]  /*8d80*/  IMAD.MOV.U32 R0, RZ, RZ, 0x1 ;  /* 0x00000001ff007424 */ /* 0x000fe400078e00ff */
[----:B------:R-:W-:Y:S01]  /*8d90*/  IMAD.MOV.U32 R6, RZ, RZ, R10 ;  /* 0x000000ffff067224 */ /* 0x000fe200078e000a */
[----:B------:R-:W-:Y:S02]  /*8da0*/  SEL R15, R18, R11, !P2 ;  /* 0x0000000b120f7207 */ /* 0x000fe40005000000 */
[----:B------:R-:W-:-:S07]  /*8db0*/  SEL R11, R11, R18, !P2 ;  /* 0x000000120b0b7207 */ /* 0x000fce0005000000 */
.L_x_178:
[----:B------:R-:W-:Y:S05]  /*8dc0*/  BSYNC B1 ;  /* 0x0000000000017941 */ /* 0x000fea0003800000 */
.L_x_177:
[----:B------:R-:W-:-:S13]  /*8dd0*/  LOP3.LUT P1, RZ, R0, 0xff, RZ, 0xc0, !PT ;  /* 0x000000ff00ff7812 */ /* 0x000fda000782c0ff */
[----:B------:R-:W-:Y:S05]  /*8de0*/  @P1 BRA `(.L_x_181) ;  /* 0xfffffff400501947 */ /* 0x000fea000383ffff */
[----:B------:R-:W-:Y:S05]  /*8df0*/  BSYNC B0 ;  /* 0x0000000000007941 */ /* 0x000fea0003800000 */
.L_x_169:
[----:B------:R-:W-:-:S03]  /*8e00*/  UMOV UR4, 0xffffffff ;  /* 0xffffffff00047882 */ /* 0x000fc60000000000 */
[----:B------:R-:W-:Y:S05]  /*8e10*/  BRA.DIV UR4, `(.L_x_182) ;  /* 0x0000000204d47947 */ /* 0x000fea000b800000 */
[----:B------:R-:W-:-:S13]  /*8e20*/  ELECT P0, URZ, PT ;  /* 0x00000000003f782f */ /* 0x000fda0003800000 */
.L_x_194:
[----:B------:R-:W-:Y:S04]  /*8e30*/  BSSY B0, `(.L_x_183) ;  /* 0x0000019000007945 */ /* 0x000fe80003800000 */
[----:B------:R-:W-:Y:S05]  /*8e40*/  @!P0 BRA `(.L_x_184) ;  /* 0x00000000005c8947 */ /* 0x000fea0003800000 */
[----:B------:R-:W-:-:S04]  /*8e50*/  LOP3.LUT R4, R4, 0x2, RZ, 0xfc, !PT ;  /* 0x0000000204047812 */ /* 0x000fc800078efcff */
[----:B------:R-:W-:-:S13]  /*8e60*/  ISETP.NE.AND P0, PT, R4, 0x3, PT ;  /* 0x000000030400780c */ /* 0x000fda0003f05270 */
[----:B------:R-:W-:Y:S05]  /*8e70*/  @!P0 BRA `(.L_x_185) ;  /* 0x0000000000048947 */ /* 0x000fea0003800000 */
[----:B------:R-:W-:Y:S01]  /*8e80*/  BPT.TRAP 0x1 ;  /* 0x000000040000795c */ /* 0x000fe20000300000 */
.L_x_185:
[----:B------:R-:W0:Y:S01]  /*8e90*/  S2R R3, SR_CgaCtaId ;  /* 0x0000000000037919 */ /* 0x000e220000008800 */
[----:B------:R-:W-:Y:S02]  /*8ea0*/  MOV R0, 0x400 ;  /* 0x0000040000007802 */ /* 0x000fe40000000f00 */
[----:B------:R-:W-:Y:S02]  /*8eb0*/  SHF.L.U32 R2, R12, 0x1f, RZ ;  /* 0x0000001f0c027819 */ /* 0x000fe400000006ff */
[----:B0-----:R-:W-:-:S05]  /*8ec0*/  LEA R0, R3, R0, 0x18 ;  /* 0x0000000003007211 */ /* 0x001fca00078ec0ff */
[----:B------:R-:W-:-:S04]  /*8ed0*/  VIADD R0, R0, 0x10 ;  /* 0x0000001000007836 */ /* 0x000fc80000000000 */
[C---:B------:R-:W-:Y:S02]  /*8ee0*/  IMAD R7, R5.reuse, 0x8, R0 ;  /* 0x0000000805077824 */ /* 0x040fe400078e0200 */
[----:B------:R-:W-:Y:S02]  /*8ef0*/  VIADD R5, R5, 0x1 ;  /* 0x0000000105057836 */ /* 0x000fe40000000000 */
[----:B------:R-:W0:Y:S03]  /*8f00*/  SYNCS.PHASECHK.TRANS64.TRYWAIT P0, [R7+URZ], R2 ;  /* 0x00000002070075a7 */ /* 0x000e26000800017f */
[----:B------:R-:W-:-:S04]  /*8f10*/  ISETP.NE.AND P1, PT, R5, 0x2, PT ;  /* 0x000000020500780c */ /* 0x000fc80003f25270 */
[----:B------:R-:W-:Y:S02]  /*8f20*/  SEL R3, RZ, 0x1, P1 ;  /* 0x00000001ff037807 */ /* 0x000fe40000800000 */
[----:B------:R-:W-:Y:S02]  /*8f30*/  SEL R5, R5, RZ, P1 ;  /* 0x000000ff05057207 */ /* 0x000fe40000800000 */
[----:B------:R-:W-:Y:S01]  /*8f40*/  LOP3.LUT R3, R12, R3, RZ, 0x3c, !PT ;  /* 0x000000030c037212 */ /* 0x000fe200078e3cff */
[----:B0-----:R-:W-:Y:S06]  /*8f50*/  @!P0 BRA `(.L_x_186) ;  /* 0x0000000000a88947 */ /* 0x001fec0003800000 */
.L_x_195:
[----:B------:R-:W-:Y:S01]  /*8f60*/  IMAD R5, R5, 0x8, R0 ;  /* 0x0000000805057824 */ /* 0x000fe200078e0200 */
[----:B------:R-:W-:-:S07]  /*8f70*/  SHF.L.U32 R0, R3, 0x1f, RZ ;  /* 0x0000001f03007819 */ /* 0x000fce00000006ff */
.L_x_187:
[----:B-1----:R1:W2:Y:S02]  /*8f80*/  SYNCS.PHASECHK.TRANS64.TRYWAIT P0, [R5+URZ], R0 ;  /* 0x00000000050075a7 */ /* 0x0022a4000800017f */
[----:B--2---:R-:W-:Y:S05]  /*8f90*/  @!P0 NANOSLEEP.SYNCS 0x989680 ;  /* 0x009896800000895d */ /* 0x004fea0003900000 */
[----:B------:R-:W2:Y:S02]  /*8fa0*/  @!P0 SYNCS.PHASECHK.TRANS64 P0, [R5+URZ], R0 ;  /* 0x00000000050085a7 */ /* 0x000ea4000800007f */
[----:B--2---:R-:W-:Y:S05]  /*8fb0*/  @!P0 BRA `(.L_x_187) ;  /* 0xfffffffc00f08947 */ /* 0x004fea000383ffff */
.L_x_184:
[----:B------:R-:W-:Y:S05]  /*8fc0*/  BSYNC B0 ;  /* 0x0000000000007941 */ /* 0x000fea0003800000 */
.L_x_183:
[----:B------:R-:W-:Y:S05]  /*8fd0*/  EXIT ;  /* 0x000000000000794d */ /* 0x000fea0003800000 */
.L_x_17:
[----:B-1----:R-:W-:-:S04]  /*8fe0*/  IMAD.U32 R11, RZ, RZ, UR6 ;  /* 0x00000006ff0b7e24 */ /* 0x002fc8000f8e00ff */
[----:B------:R1:W4:Y:S03]  /*8ff0*/  SYNCS.PHASECHK.TRANS64.TRYWAIT P0, [R11+URZ], R10 ;  /* 0x0000000a0b0075a7 */ /* 0x000326000800017f */
[----:B----4-:R-:W-:Y:S05]  /*9000*/  @!P0 NANOSLEEP.SYNCS 0x989680 ;  /* 0x009896800000895d */ /* 0x010fea0003900000 */
[----:B------:R-:W4:Y:S02]  /*9010*/  @!P0 SYNCS.PHASECHK.TRANS64 P0, [R11+URZ], R10 ;  /* 0x0000000a0b0085a7 */ /* 0x000f24000800007f */
[----:B----4-:R-:W-:Y:S05]  /*9020*/  @!P0 BRA `(.L_x_17) ;  /* 0xfffffffc00ec8947 */ /* 0x010fea000383ffff */
[----:B------:R-:W-:Y:S05]  /*9030*/  BRA `(.L_x_16) ;  /* 0xffffff8400347947 */ /* 0x000fea000383ffff */
.L_x_23:
[----:B-1----:R-:W-:-:S04]  /*9040*/  IMAD.U32 R140, RZ, RZ, UR12 ;  /* 0x0000000cff8c7e24 */ /* 0x002fc8000f8e00ff */
[----:B------:R1:W4:Y:S03]  /*9050*/  SYNCS.PHASECHK.TRANS64.TRYWAIT P0, [R140+URZ], R11 ;  /* 0x0000000b8c0075a7 */ /* 0x000326000800017f */
[----:B----4-:R-:W-:Y:S05]  /*9060*/  @!P0 NANOSLEEP.SYNCS 0x989680 ;  /* 0x009896800000895d */ /* 0x010fea0003900000 */
[----:B------:R-:W4:Y:S02]  /*9070*/  @!P0 SYNCS.PHASECHK.TRANS64 P0, [R140+URZ], R11 ;  /* 0x0000000b8c0085a7 */ /* 0x000f24000800007f */
[----:B----4-:R-:W-:Y:S05]  /*9080*/  @!P0 BRA `(.L_x_23) ;  /* 0xfffffffc00ec8947 */ /* 0x010fea000383ffff */
[----:B------:R-:W-:Y:S05]  /*9090*/  BRA `(.L_x_22) ;  /* 0xffffff8c00787947 */ /* 0x000fea000383ffff */
.L_x_170:
[----:B------:R-:W-:Y:S01]  /*90a0*/  BSSY B1, `(.L_x_188) ;  /* 0x0000006000017945 */ /* 0x000fe20003800000 */
[----:B------:R-:W-:-:S07]  /*90b0*/  IMAD.MOV.U32 R0, RZ, RZ, -0x1 ;  /* 0xffffffffff007424 */ /* 0x000fce00078e00ff */
[----:B------:R-:W-:Y:S05]  /*90c0*/  WARPSYNC.COLLECTIVE R0, `(.L_x_189) ;  /* 0x00000000000c7348 */ /* 0x000fea0003c00000 */
[----:B------:R-:W-:Y:S02]  /*90d0*/  ELECT P1, UR62, PT ;  /* 0x00000000003e782f */ /* 0x000fe40003820000 */
[----:B------:R-:W-:Y:S01]  /*90e0*/  MOV R0, UR62 ;  /* 0x0000003e00007c02 */ /* 0x000fe20008000f00 */
[----:B------:R-:W-:Y:S10]  /*90f0*/  ENDCOLLECTIVE ;  /* 0x000000000000791b */ /* 0x000ff40003800000 */
.L_x_189:
[----:B------:R-:W-:Y:S05]  /*9100*/  BSYNC B1 ;  /* 0x0000000000017941 */ /* 0x000fea0003800000 */
.L_x_188:
[----:B------:R-:W-:Y:S05]  /*9110*/  BRA `(.L_x_190) ;  /* 0xfffffff000907947 */ /* 0x000fea000383ffff */
.L_x_173:
[----:B-1----:R1:W2:Y:S02]  /*9120*/  SYNCS.PHASECHK.TRANS64.TRYWAIT P1, [R18+URZ+0x10], R9 ;  /* 0x00001009120075a7 */ /* 0x0022a4000802017f */
[----:B--2---:R-:W-:Y:S05]  /*9130*/  @!P1 NANOSLEEP.SYNCS 0x989680 ;  /* 0x009896800000995d */ /* 0x004fea0003900000 */
[----:B------:R-:W2:Y:S02]  /*9140*/  @!P1 SYNCS.PHASECHK.TRANS64 P1, [R18+URZ+0x10], R9 ;  /* 0x00001009120095a7 */ /* 0x000ea4000802007f */
[----:B--2---:R-:W-:Y:S05]  /*9150*/  @!P1 BRA `(.L_x_173) ;  /* 0xfffffffc00f09947 */ /* 0x004fea000383ffff */
[----:B------:R-:W-:Y:S05]  /*9160*/  BRA `(.L_x_191) ;  /* 0xfffffff000c47947 */ /* 0x000fea000383ffff */
.L_x_182:
[----:B------:R-:W-:Y:S01]  /*9170*/  BSSY B0, `(.L_x_192) ;  /* 0x0000006000007945 */ /* 0x000fe20003800000 */
[----:B------:R-:W-:-:S07]  /*9180*/  IMAD.MOV.U32 R0, RZ, RZ, -0x1 ;  /* 0xffffffffff007424 */ /* 0x000fce00078e00ff */
[----:B------:R-:W-:Y:S05]  /*9190*/  WARPSYNC.COLLECTIVE R0, `(.L_x_193) ;  /* 0x00000000000c7348 */ /* 0x000fea0003c00000 */
[----:B------:R-:W-:Y:S02]  /*91a0*/  ELECT P1, UR62, PT ;  /* 0x00000000003e782f */ /* 0x000fe40003820000 */
[----:B------:R-:W-:Y:S01]  /*91b0*/  MOV R0, UR62 ;  /* 0x0000003e00007c02 */ /* 0x000fe20008000f00 */
[----:B------:R-:W-:Y:S10]  /*91c0*/  ENDCOLLECTIVE ;  /* 0x000000000000791b */ /* 0x000ff40003800000 */
.L_x_193:
[----:B------:R-:W-:Y:S05]  /*91d0*/  BSYNC B0 ;  /* 0x0000000000007941 */ /* 0x000fea0003800000 */
.L_x_192:
[----:B------:R-:W-:Y:S01]  /*91e0*/  PLOP3.LUT P0, PT, P1, PT, PT, 0x80, 0x0 ;  /* 0x000000000000781c */ /* 0x000fe20000f0f070 */
[----:B------:R-:W-:-:S12]  /*91f0*/  BRA `(.L_x_194) ;  /* 0xfffffffc000c7947 */ /* 0x000fd8000383ffff */
.L_x_186:
[----:B0-----:R0:W1:Y:S02]  /*9200*/  SYNCS.PHASECHK.TRANS64.TRYWAIT P0, [R7+URZ], R2 ;  /* 0x00000002070075a7 */ /* 0x001064000800017f */
[----:B-1----:R-:W-:Y:S05]  /*9210*/  @!P0 NANOSLEEP.SYNCS 0x989680 ;  /* 0x009896800000895d */ /* 0x002fea0003900000 */
[----:B------:R-:W1:Y:S02]  /*9220*/  @!P0 SYNCS.PHASECHK.TRANS64 P0, [R7+URZ], R2 ;  /* 0x00000002070085a7 */ /* 0x000e64000800007f */
[----:B-1----:R-:W-:Y:S05]  /*9230*/  @!P0 BRA `(.L_x_186) ;  /* 0xfffffffc00f08947 */ /* 0x002fea000383ffff */
[----:B------:R-:W-:Y:S05]  /*9240*/  BRA `(.L_x_195) ;  /* 0xfffffffc00447947 */ /* 0x000fea000383ffff */
.L_x_196:
[----:B------:R-:W-:-:S00]  /*9250*/  BRA `(.L_x_196) ;  /* 0xfffffffc00fc7947 */ /* 0x000fc0000383ffff */
[----:B------:R-:W-:-:S00]  /*9260*/  NOP ;  /* 0x0000000000007918 */ /* 0x000fc00000000000 */
        /* <DEDUP_REMOVED lines=9> */
.L_x_197:


//--------------------- .nv.shared._ZN7cutlass13device_kernelINS_4gemm6kernel13GemmUniversalIN4cute5tupleIJiiiiEEENS1_10collective13CollectiveMmaINS1_37MainloopSm90TmaGmmaWarpSpecializedFP8ILi2ENS5_IJNS4_1CILi1EEESB_SB_EEENS1_35KernelTmaWarpSpecializedCooperativeEEENS5_IJNSA_ILi128EEESF_NSA_ILi64EEEEEENS_12float_e5m2_tENS5_IJlSB_lEEESI_SJ_NS4_8TiledMMAINS4_8MMA_AtomIJNS4_4SM904GMMA31MMA_64x128x32_F32E5M2E5M2_SS_TNILNSN_7ScaleInE1ELSP_1EEEEEENS4_6LayoutINS5_IJNSA_ILi2EEESB_SB_EEENS5_IJSB_NSA_ILi0EEESV_EEEEENS5_IJNS4_10UnderscoreESY_SY_EEEEENS4_13SM90_TMA_LOADENS4_14ComposedLayoutINS4_7SwizzleILi2ELi4ELi3EEENS4_18smem_ptr_flag_bitsILi8EEENSS_INS5_IJNSA_ILi8EEESG_EEENS5_IJSG_SB_EEEEEEEvNS4_8identityES11_S1B_vS1C_EENS_8epilogue10collective6detail29Sm90TmaWarpSpecializedAdapterINS1F_15DefaultEpilogueISI_SJ_SJ_NS1E_6thread17LinearCombinationISI_Li1EffLNS1J_9ScaleType4KindE0ELNS_15FloatRoundStyleE2ESI_EENS1_15EpilogueDefaultEEEEEvvEEEEvNT_6ParamsE --------------------------
	.section	.nv.shared._ZN7cutlass13device_kernelINS_4gemm6kernel13GemmUniversalIN4cute5tupleIJiiiiEEENS1_10collective13CollectiveMmaINS1_37MainloopSm90TmaGmmaWarpSpecializedFP8ILi2ENS5_IJNS4_1CILi1EEESB_SB_EEENS1_35KernelTmaWarpSpecializedCooperativeEEENS5_IJNSA_ILi128EEESF_NSA_ILi64EEEEEENS_12float_e5m2_tENS5_IJlSB_lEEESI_SJ_NS4_8TiledMMAINS4_8MMA_AtomIJNS4_4SM904GMMA31MMA_64x128x32_F32E5M2E5M2_SS_TNILNSN_7ScaleInE1ELSP_1EEEEEENS4_6LayoutINS5_IJNSA_ILi2EEESB_SB_EEENS5_IJSB_NSA_ILi0EEESV_EEEEENS5_IJNS4_10UnderscoreESY_SY_EEEEENS4_13SM90_TMA_LOADENS4_14ComposedLayoutINS4_7SwizzleILi2ELi4ELi3EEENS4_18smem_ptr_flag_bitsILi8EEENSS_INS5_IJNSA_ILi8EEESG_EEENS5_IJSG_SB_EEEEEEEvNS4_8identityES11_S1B_vS1C_EENS_8epilogue10collective6detail29Sm90TmaWarpSpecializedAdapterINS1F_15DefaultEpilogueISI_SJ_SJ_NS1E_6thread17LinearCombinationISI_Li1EffLNS1J_9ScaleType4KindE0ELNS_15FloatRoundStyleE2ESI_EENS1_15EpilogueDefaultEEEEEvvEEEEvNT_6ParamsE,"aw",@nobits
	.sectionflags	@""
	.align	16
	.zero		1024


//--------------------- .nv.shared.reserved.0     --------------------------
	.section	.nv.shared.reserved.0,"aw",@nobits
	.weak		__nv_reservedSMEM_offset_0_alias
	.size		__nv_reservedSMEM_offset_0_alias, 0, 0
	.other		__nv_reservedSMEM_offset_0_alias,@"STO_CUDA_RESERVED_SHARED STV_DEFAULT"
__nv_reservedSMEM_offset_0_alias:
	.zero		0


//--------------------- .nv.global                --------------------------
	.section	.nv.global,"aw",@nobits
.nv.global:
	.type		_ZN40_INTERNAL_54d64424_4_k_cu_d3fc3799_290904cute1_E,@object
	.size		_ZN40_INTERNAL_54d64424_4_k_cu_d3fc3799_290904cute1_E,(_ZN40_INTERNAL_54d64424_4_k_cu_d3fc3799_290904cuda3std3__45__cpo6cbeginE - _ZN40_INTERNAL_54d64424_4_k_cu_d3fc3799_290904cute1_E)
_ZN40_INTERNAL_54d64424_4_k_cu_d3fc3799_290904cute1_E:
	.zero		1
	.type		_ZN40_INTERNAL_54d64424_4_k_cu_d3fc3799_290904cuda3std3__45__cpo6cbeginE,@object
	.size		_ZN40_INTERNAL_54d64424_4_k_cu_d3fc3799_290904cuda3std3__45__cpo6cbeginE,(_ZN40_INTERNAL_54d64424_4_k_cu_d3fc3799_290904cuda3std3__48in_placeE - _ZN40_INTERNAL_54d64424_4_k_cu_d3fc3799_290904cuda3std3__45__cpo6cbeginE)
_ZN40_INTERNAL_54d64424_4_k_cu_d3fc3799_290904cuda3std3__45__cpo6cbeginE:
	.zero		1
	.type		_ZN40_INTERNAL_54d64424_4_k_cu_d3fc3799_290904cuda3std3__48in_placeE,@object
	.size		_ZN40_INTERNAL_54d64424_4_k_cu_d3fc3799_290904cuda3std3__48in_placeE,(_ZN40_INTERNAL_54d64424_4_k_cu_d3fc3799_290904cuda3std6ranges3__45__cpo9iter_moveE - _ZN40_INTERNAL_54d64424_4_k_cu_d3fc3799_290904cuda3std3__48in_placeE)
_ZN40_INTERNAL_54d64424_4_k_cu_d3fc3799_290904cuda3std3__48in_placeE:
	.zero		1
	.type		_ZN40_INTERNAL_54d64424_4_k_cu_d3fc3799_290904cuda3std6ranges3__45__cpo9iter_moveE,@object
	.size		_ZN40_INTERNAL_54d64424_4_k_cu_d3fc3799_290904cuda3std6ranges3__45__cpo9iter_moveE,(_ZN40_INTERNAL_54d64424_4_k_cu_d3fc3799_290904cuda3std3__45__cpo5beginE - _ZN40_INTERNAL_54d64424_4_k_cu_d3fc3799_290904cuda3std6ranges3__45__cpo9iter_moveE)
_ZN40_INTERNAL_54d64424_4_k_cu_d3fc3799_290904cuda3std6ranges3__45__cpo9iter_moveE:
	.zero		1
	.type		_ZN40_INTERNAL_54d64424_4_k_cu_d3fc3799_290904cuda3std3__45__cpo5beginE,@object
	.size		_ZN40_INTERNAL_54d64424_4_k_cu_d3fc3799_290904cuda3std3__45__cpo5beginE,(_ZN40_INTERNAL_54d64424_4_k_cu_d3fc3799_290904cuda3std3__442_GLOBAL__N__54d64424_4_k_cu_d3fc3799_290906ignoreE - _ZN40_INTERNAL_54d64424_4_k_cu_d3fc3799_290904cuda3std3__45__cpo5beginE)
_ZN40_INTERNAL_54d64424_4_k_cu_d3fc3799_290904cuda3std3__45__cpo5beginE:
	.zero		1
	.type		_ZN40_INTERNAL_54d64424_4_k_cu_d3fc3799_290904cuda3std3__442_GLOBAL__N__54d64424_4_k_cu_d3fc3799_290906ignoreE,@object
	.size		_ZN40_INTERNAL_54d64424_4_k_cu_d3fc3799_290904cuda3std3__442_GLOBAL__N__54d64424_4_k_cu_d3fc3799_290906ignoreE,(_ZN40_INTERNAL_54d64424_4_k_cu_d3fc3799_290904cute7productE - _ZN40_INTERNAL_54d64424_4_k_cu_d3fc3799_290904cuda3std3__442_GLOBAL__N__54d64424_4_k_cu_d3fc3799_290906ignoreE)
_ZN40_INTERNAL_54d64424_4_k_cu_d3fc3799_290904cuda3std3__442_GLOBAL__N__54d64424_4_k_cu_d3fc3799_290906ignoreE:
	.zero		1
	.type		_ZN40_INTERNAL_54d64424_4_k_cu_d3fc3799_290904cute7productE,@object
	.size		_ZN40_INTERNAL_54d64424_4_k_cu_d3fc3799_290904cute7productE,(_ZN40_INTERNAL_54d64424_4_k_cu_d3fc3799_290904cuda3std3__45__cpo3endE - _ZN40_INTERNAL_54d64424_4_k_cu_d3fc3799_290904cute7productE)
_ZN40_INTERNAL_54d64424_4_k_cu_d3fc3799_290904cute7productE:
	.zero		1
	.type		_ZN40_INTERNAL_54d64424_4_k_cu_d3fc3799_290904cuda3std3__45__cpo3endE,@object
	.size		_ZN40_INTERNAL_54d64424_4_k_cu_d3fc3799_290904cuda3std3__45__cpo3endE,(_ZN40_INTERNAL_54d64424_4_k_cu_d3fc3799_290904cuda3std3__419piecewise_constructE - _ZN40_INTERNAL_54d64424_4_k_cu_d3fc3799_290904cuda3std3__45__cpo3endE)
_ZN40_INTERNAL_54d64424_4_k_cu_d3fc3799_290904cuda3std3__45__cpo3endE:
	.zero		1
	.type		_ZN40_INTERNAL_54d64424_4_k_cu_d3fc3799_290904cuda3std3__419piecewise_constructE,@object
	.size		_ZN40_INTERNAL_54d64424_4_k_cu_d3fc3799_290904cuda3std3__419piecewise_constructE,(_ZN40_INTERNAL_54d64424_4_k_cu_d3fc3799_290904cuda3std3__45__cpo4cendE - _ZN40_INTERNAL_54d64424_4_k_cu_d3fc3799_290904cuda3std3__419piecewise_constructE)
_ZN40_INTERNAL_54d64424_4_k_cu_d3fc3799_290904cuda3std3__419piecewise_constructE:
	.zero		1
	.type		_ZN40_INTERNAL_54d64424_4_k_cu_d3fc3799_290904cuda3std3__45__cpo4cendE,@object
	.size		_ZN40_INTERNAL_54d64424_4_k_cu_d3fc3799_290904cuda3std3__45__cpo4cendE,(_ZN40_INTERNAL_54d64424_4_k_cu_d3fc3799_290904cuda3std6ranges3__45__cpo4swapE - _ZN40_INTERNAL_54d64424_4_k_cu_d3fc3799_290904cuda3std3__45__cpo4cendE)
_ZN40_INTERNAL_54d64424_4_k_cu_d3fc3799_290904cuda3std3__45__cpo4cendE:
	.zero		1
	.type		_ZN40_INTERNAL_54d64424_4_k_cu_d3fc3799_290904cuda3std6ranges3__45__cpo4swapE,@object
	.size		_ZN40_INTERNAL_54d64424_4_k_cu_d3fc3799_290904cuda3std6ranges3__45__cpo4swapE,(.L_7 - _ZN40_INTERNAL_54d64424_4_k_cu_d3fc3799_290904cuda3std6ranges3__45__cpo4swapE)
_ZN40_INTERNAL_54d64424_4_k_cu_d3fc3799_290904cuda3std6ranges3__45__cpo4swapE:
	.zero		1
.L_7:


//--------------------- .nv.constant0._ZN7cutlass13device_kernelINS_4gemm6kernel13GemmUniversalIN4cute5tupleIJiiiiEEENS1_10collective13CollectiveMmaINS1_37MainloopSm90TmaGmmaWarpSpecializedFP8ILi2ENS5_IJNS4_1CILi1EEESB_SB_EEENS1_35KernelTmaWarpSpecializedCooperativeEEENS5_IJNSA_ILi128EEESF_NSA_ILi64EEEEEENS_12float_e5m2_tENS5_IJlSB_lEEESI_SJ_NS4_8TiledMMAINS4_8MMA_AtomIJNS4_4SM904GMMA31MMA_64x128x32_F32E5M2E5M2_SS_TNILNSN_7ScaleInE1ELSP_1EEEEEENS4_6LayoutINS5_IJNSA_ILi2EEESB_SB_EEENS5_IJSB_NSA_ILi0EEESV_EEEEENS5_IJNS4_10UnderscoreESY_SY_EEEEENS4_13SM90_TMA_LOADENS4_14ComposedLayoutINS4_7SwizzleILi2ELi4ELi3EEENS4_18smem_ptr_flag_bitsILi8EEENSS_INS5_IJNSA_ILi8EEESG_EEENS5_IJSG_SB_EEEEEEEvNS4_8identityES11_S1B_vS1C_EENS_8epilogue10collective6detail29Sm90TmaWarpSpecializedAdapterINS1F_15DefaultEpilogueISI_SJ_SJ_NS1E_6thread17LinearCombinationISI_Li1EffLNS1J_9ScaleType4KindE0ELNS_15FloatRoundStyleE2ESI_EENS1_15EpilogueDefaultEEEEEvvEEEEvNT_6ParamsE --------------------------
	.section	.nv.constant0._ZN7cutlass13device_kernelINS_4gemm6kernel13GemmUniversalIN4cute5tupleIJiiiiEEENS1_10collective13CollectiveMmaINS1_37MainloopSm90TmaGmmaWarpSpecializedFP8ILi2ENS5_IJNS4_1CILi1EEESB_SB_EEENS1_35KernelTmaWarpSpecializedCooperativeEEENS5_IJNSA_ILi128EEESF_NSA_ILi64EEEEEENS_12float_e5m2_tENS5_IJlSB_lEEESI_SJ_NS4_8TiledMMAINS4_8MMA_AtomIJNS4_4SM904GMMA31MMA_64x128x32_F32E5M2E5M2_SS_TNILNSN_7ScaleInE1ELSP_1EEEEEENS4_6LayoutINS5_IJNSA_ILi2EEESB_SB_EEENS5_IJSB_NSA_ILi0EEESV_EEEEENS5_IJNS4_10UnderscoreESY_SY_EEEEENS4_13SM90_TMA_LOADENS4_14ComposedLayoutINS4_7SwizzleILi2ELi4ELi3EEENS4_18smem_ptr_flag_bitsILi8EEENSS_INS5_IJNSA_ILi8EEESG_EEENS5_IJSG_SB_EEEEEEEvNS4_8identityES11_S1B_vS1C_EENS_8epilogue10collective6detail29Sm90TmaWarpSpecializedAdapterINS1F_15DefaultEpilogueISI_SJ_SJ_NS1E_6thread17LinearCombinationISI_Li1EffLNS1J_9ScaleType4KindE0ELNS_15FloatRoundStyleE2ESI_EENS1_15EpilogueDefaultEEEEEvvEEEEvNT_6ParamsE,"a",@progbits
	.sectionflags	@""
	.align	4
.nv.constant0._ZN7cutlass13device_kernelINS_4gemm6kernel13GemmUniversalIN4cute5tupleIJiiiiEEENS1_10collective13CollectiveMmaINS1_37MainloopSm90TmaGmmaWarpSpecializedFP8ILi2ENS5_IJNS4_1CILi1EEESB_SB_EEENS1_35KernelTmaWarpSpecializedCooperativeEEENS5_IJNSA_ILi128EEESF_NSA_ILi64EEEEEENS_12float_e5m2_tENS5_IJlSB_lEEESI_SJ_NS4_8TiledMMAINS4_8MMA_AtomIJNS4_4SM904GMMA31MMA_64x128x32_F32E5M2E5M2_SS_TNILNSN_7ScaleInE1ELSP_1EEEEEENS4_6LayoutINS5_IJNSA_ILi2EEESB_SB_EEENS5_IJSB_NSA_ILi0EEESV_EEEEENS5_IJNS4_10UnderscoreESY_SY_EEEEENS4_13SM90_TMA_LOADENS4_14ComposedLayoutINS4_7SwizzleILi2ELi4ELi3EEENS4_18smem_ptr_flag_bitsILi8EEENSS_INS5_IJNSA_ILi8EEESG_EEENS5_IJSG_SB_EEEEEEEvNS4_8identityES11_S1B_vS1C_EENS_8epilogue10collective6detail29Sm90TmaWarpSpecializedAdapterINS1F_15DefaultEpilogueISI_SJ_SJ_NS1E_6thread17LinearCombinationISI_Li1EffLNS1J_9ScaleType4KindE0ELNS_15FloatRoundStyleE2ESI_EENS1_15EpilogueDefaultEEEEEvvEEEEvNT_6ParamsE:
	.zero		1664


//--------------------- SYMBOLS --------------------------

	.type		.nv.reservedSmem.offset0,@object
	.size		.nv.reservedSmem.offset0,0x4
